// auto-generated by cutlass_sweep.gemm — config: {"arch": "sm_100", "cluster_m": 2, "cluster_n": 2, "dtype": "e5m2", "stages": 4, "tile_k": 32, "tile_m": 256, "tile_n": 64}
#include "cutlass/cutlass.h"
#include "cutlass/gemm/collective/collective_builder.hpp"
#include "cutlass/gemm/device/gemm_universal_adapter.h"
#include "cutlass/gemm/kernel/gemm_universal.hpp"
#include "cutlass/epilogue/collective/collective_builder.hpp"

using ElemA = cutlass::float_e5m2_t;
using ElemB = cutlass::float_e5m2_t;
using ElemCD = cutlass::float_e5m2_t;
using Acc  = float;
using TileShape    = cute::Shape<cute::_256, cute::_64, cute::_32>;
using ClusterShape = cute::Shape<cute::_2, cute::_2, cute::_1>;

using CollectiveEpilogue = typename cutlass::epilogue::collective::CollectiveBuilder<
    cutlass::arch::Sm100, cutlass::arch::OpClassTensorOp,
    TileShape, ClusterShape,
    cutlass::epilogue::collective::EpilogueTileAuto,
    Acc, Acc,
    ElemCD, cutlass::layout::RowMajor, 128 / cutlass::sizeof_bits<ElemCD>::value,
    ElemCD, cutlass::layout::RowMajor, 128 / cutlass::sizeof_bits<ElemCD>::value,
    cutlass::epilogue::collective::EpilogueScheduleAuto
  >::CollectiveOp;

using CollectiveMainloop = typename cutlass::gemm::collective::CollectiveBuilder<
    cutlass::arch::Sm100, cutlass::arch::OpClassTensorOp,
    ElemA, cutlass::layout::RowMajor, 128 / cutlass::sizeof_bits<ElemA>::value,
    ElemB, cutlass::layout::ColumnMajor, 128 / cutlass::sizeof_bits<ElemB>::value,
    Acc,
    TileShape, ClusterShape,
    cutlass::gemm::collective::StageCount<4>,
    cutlass::gemm::collective::KernelScheduleAuto
  >::CollectiveOp;

using GemmKernel = cutlass::gemm::kernel::GemmUniversal<
    cute::Shape<int,int,int,int>,
    CollectiveMainloop,
    CollectiveEpilogue
>;
using Gemm = cutlass::gemm::device::GemmUniversalAdapter<GemmKernel>;

// Force the device kernel symbol into the cubin without needing a host main.
auto* _anchor = &cutlass::device_kernel<GemmKernel>;


// ===== COMPILED SASS (sm_100a) =====

	.target	sm_100a

	.elftype	@"ET_EXEC"


//--------------------- .note.nv.tkinfo           --------------------------
	.section	.note.nv.tkinfo,"",@"SHT_NOTE"
	.sectionflags	@"SHF_NOTE_NV_TKINFO"
	.tkinfo
        /*0018*/ 	.word	0x00000002
        /*0030*/ 	.string	""
        /*0030*/ 	.string	"ptxas"
        /*0030*/ 	.string	"Cuda compilation tools, release 13.0, V13.0.88"
        /*0030*/ 	.string	"Build cuda_13.0.r13.0/compiler.36424714_0"
        /*0030*/ 	.string	"-arch sm_100a -m 64 "



//--------------------- .note.nv.cuinfo           --------------------------
	.section	.note.nv.cuinfo,"",@"SHT_NOTE"
	.sectionflags	@"SHF_NOTE_NV_CUINFO"
        /*0018*/ 	.short	0x0002
        /*001a*/ 	.short	0x0064
        /*001c*/ 	.short	0x0082
	.zero		2


//--------------------- .nv.info                  --------------------------
	.section	.nv.info,"",@"SHT_CUDA_INFO"
	.align	4


	//----- nvinfo : EIATTR_REGCOUNT
	.align		4
        /*0000*/ 	.byte	0x04, 0x2f
        /*0002*/ 	.short	(.L_19 - .L_18)
	.align		4
.L_18:
        /*0004*/ 	.word	index@(_ZN7cutlass13device_kernelINS_4gemm6kernel13GemmUniversalIN4cute5tupleIJiiiiEEENS1_10collective13CollectiveMmaINS1_35MainloopSm100TmaUmmaWarpSpecializedILi4ELi2ELi4ENS5_IJNS4_1CILi2EEESB_NSA_ILi1EEEEEEEENS5_IJNSA_ILi256EEENSA_ILi64EEENSA_ILi32EEEEEENS_12float_e5m2_tENS5_IJlSC_lEEESJ_SK_NS4_8TiledMMAINS4_8MMA_AtomIJNS4_10MMA_TraitsINS4_25SM100_MMA_F8F6F4_2x1SM_SSEJSJ_SJ_fSF_SG_NS4_17integral_constantINS4_4UMMA5MajorELSR_0EEESS_NSP_INSQ_7ScaleInELST_0EEESU_EEEEEENS4_6LayoutINS5_IJSC_SC_SC_EEENS5_IJNSA_ILi0EEESZ_SZ_EEEEENS5_IJNS4_10UnderscoreES12_S12_EEEEENS4_28SM100_TMA_2SM_LOAD_MULTICASTENS4_14ComposedLayoutINS4_7SwizzleILi1ELi4ELi3EEENS4_18smem_ptr_flag_bitsILi8EEENSX_INS5_IJNSA_ILi8EEESH_EEENS5_IJSH_SC_EEEEEEEvNS4_8identityENS4_18SM100_TMA_2SM_LOADES1F_vS1G_EENS_8epilogue10collective18CollectiveEpilogueINS1J_23Sm100TmaWarpSpecializedILi1ELi1ELi64ELb0ELb0EEEJNS5_IJNSA_ILi128EEESG_SH_EEENS5_IJNSX_IS1O_SC_EENSX_ISG_SC_EEEEESJ_SK_SJ_SK_NS1J_6fusion15FusionCallbacksIS1N_NS1T_17LinearCombinationISJ_fSJ_fLNS_15FloatRoundStyleE2EEES1P_S1S_JEEENS4_5SM1004TMEM4LOAD26SM100_TMEM_LOAD_32dp32b64xENS4_13SM90_TMA_LOADENS16_INS17_ILi2ELi4ELi3EEES1A_NSX_INS5_IJS1B_SG_EEENS5_IJSG_SC_EEEEEEENS4_39AutoVectorizingCopyWithAssumedAlignmentILi128EEENS4_14SM90_TMA_STOREES28_S2A_S2A_EEEvvEEEEvNT_6ParamsE)
        /*0008*/ 	.word	0x0000009a


	//----- nvinfo : EIATTR_FRAME_SIZE
	.align		4
.L_19:
        /*000c*/ 	.byte	0x04, 0x11
        /*000e*/ 	.short	(.L_21 - .L_20)
	.align		4
.L_20:
        /*0010*/ 	.word	index@($__internal_2_$__cuda_sm10x_tcgen05_guardrail_trap_unallocated_columns_being_dealloced)
        /*0014*/ 	.word	0x00000000


	//----- nvinfo : EIATTR_FRAME_SIZE
	.align		4
.L_21:
        /*0018*/ 	.byte	0x04, 0x11
        /*001a*/ 	.short	(.L_23 - .L_22)
	.align		4
.L_22:
        /*001c*/ 	.word	index@($__internal_1_$__cuda_sm10x_tcgen05_guardrail_trap_phase_invalid_during_alloc)
        /*0020*/ 	.word	0x00000000


	//----- nvinfo : EIATTR_FRAME_SIZE
	.align		4
.L_23:
        /*0024*/ 	.byte	0x04, 0x11
        /*0026*/ 	.short	(.L_25 - .L_24)
	.align		4
.L_24:
        /*0028*/ 	.word	index@($__internal_0_$__cuda_sm10x_tcgen05_guardrail_trap_col_being_dealloced_not_returned_by_alloc)
        /*002c*/ 	.word	0x00000000


	//----- nvinfo : EIATTR_FRAME_SIZE
	.align		4
.L_25:
        /*0030*/ 	.byte	0x04, 0x11
        /*0032*/ 	.short	(.L_27 - .L_26)
	.align		4
.L_26:
        /*0034*/ 	.word	index@(_ZN7cutlass13device_kernelINS_4gemm6kernel13GemmUniversalIN4cute5tupleIJiiiiEEENS1_10collective13CollectiveMmaINS1_35MainloopSm100TmaUmmaWarpSpecializedILi4ELi2ELi4ENS5_IJNS4_1CILi2EEESB_NSA_ILi1EEEEEEEENS5_IJNSA_ILi256EEENSA_ILi64EEENSA_ILi32EEEEEENS_12float_e5m2_tENS5_IJlSC_lEEESJ_SK_NS4_8TiledMMAINS4_8MMA_AtomIJNS4_10MMA_TraitsINS4_25SM100_MMA_F8F6F4_2x1SM_SSEJSJ_SJ_fSF_SG_NS4_17integral_constantINS4_4UMMA5MajorELSR_0EEESS_NSP_INSQ_7ScaleInELST_0EEESU_EEEEEENS4_6LayoutINS5_IJSC_SC_SC_EEENS5_IJNSA_ILi0EEESZ_SZ_EEEEENS5_IJNS4_10UnderscoreES12_S12_EEEEENS4_28SM100_TMA_2SM_LOAD_MULTICASTENS4_14ComposedLayoutINS4_7SwizzleILi1ELi4ELi3EEENS4_18smem_ptr_flag_bitsILi8EEENSX_INS5_IJNSA_ILi8EEESH_EEENS5_IJSH_SC_EEEEEEEvNS4_8identityENS4_18SM100_TMA_2SM_LOADES1F_vS1G_EENS_8epilogue10collective18CollectiveEpilogueINS1J_23Sm100TmaWarpSpecializedILi1ELi1ELi64ELb0ELb0EEEJNS5_IJNSA_ILi128EEESG_SH_EEENS5_IJNSX_IS1O_SC_EENSX_ISG_SC_EEEEESJ_SK_SJ_SK_NS1J_6fusion15FusionCallbacksIS1N_NS1T_17LinearCombinationISJ_fSJ_fLNS_15FloatRoundStyleE2EEES1P_S1S_JEEENS4_5SM1004TMEM4LOAD26SM100_TMEM_LOAD_32dp32b64xENS4_13SM90_TMA_LOADENS16_INS17_ILi2ELi4ELi3EEES1A_NSX_INS5_IJS1B_SG_EEENS5_IJSG_SC_EEEEEEENS4_39AutoVectorizingCopyWithAssumedAlignmentILi128EEENS4_14SM90_TMA_STOREES28_S2A_S2A_EEEvvEEEEvNT_6ParamsE)
        /*0038*/ 	.word	0x00000000


	//----- nvinfo : EIATTR_MIN_STACK_SIZE
	.align		4
.L_27:
        /*003c*/ 	.byte	0x04, 0x12
        /*003e*/ 	.short	(.L_29 - .L_28)
	.align		4
.L_28:
        /*0040*/ 	.word	index@(_ZN7cutlass13device_kernelINS_4gemm6kernel13GemmUniversalIN4cute5tupleIJiiiiEEENS1_10collective13CollectiveMmaINS1_35MainloopSm100TmaUmmaWarpSpecializedILi4ELi2ELi4ENS5_IJNS4_1CILi2EEESB_NSA_ILi1EEEEEEEENS5_IJNSA_ILi256EEENSA_ILi64EEENSA_ILi32EEEEEENS_12float_e5m2_tENS5_IJlSC_lEEESJ_SK_NS4_8TiledMMAINS4_8MMA_AtomIJNS4_10MMA_TraitsINS4_25SM100_MMA_F8F6F4_2x1SM_SSEJSJ_SJ_fSF_SG_NS4_17integral_constantINS4_4UMMA5MajorELSR_0EEESS_NSP_INSQ_7ScaleInELST_0EEESU_EEEEEENS4_6LayoutINS5_IJSC_SC_SC_EEENS5_IJNSA_ILi0EEESZ_SZ_EEEEENS5_IJNS4_10UnderscoreES12_S12_EEEEENS4_28SM100_TMA_2SM_LOAD_MULTICASTENS4_14ComposedLayoutINS4_7SwizzleILi1ELi4ELi3EEENS4_18smem_ptr_flag_bitsILi8EEENSX_INS5_IJNSA_ILi8EEESH_EEENS5_IJSH_SC_EEEEEEEvNS4_8identityENS4_18SM100_TMA_2SM_LOADES1F_vS1G_EENS_8epilogue10collective18CollectiveEpilogueINS1J_23Sm100TmaWarpSpecializedILi1ELi1ELi64ELb0ELb0EEEJNS5_IJNSA_ILi128EEESG_SH_EEENS5_IJNSX_IS1O_SC_EENSX_ISG_SC_EEEEESJ_SK_SJ_SK_NS1J_6fusion15FusionCallbacksIS1N_NS1T_17LinearCombinationISJ_fSJ_fLNS_15FloatRoundStyleE2EEES1P_S1S_JEEENS4_5SM1004TMEM4LOAD26SM100_TMEM_LOAD_32dp32b64xENS4_13SM90_TMA_LOADENS16_INS17_ILi2ELi4ELi3EEES1A_NSX_INS5_IJS1B_SG_EEENS5_IJSG_SC_EEEEEEENS4_39AutoVectorizingCopyWithAssumedAlignmentILi128EEENS4_14SM90_TMA_STOREES28_S2A_S2A_EEEvvEEEEvNT_6ParamsE)
        /*0044*/ 	.word	0x00000000
.L_29:


//--------------------- .nv.compat                --------------------------
	.section	.nv.compat,"",@"SHT_CUDA_COMPAT_INFO"
	.align	4
        /*0000*/ 	.byte	0x02, 0x09, 0x01, 0x00, 0x02, 0x02, 0x02, 0x00, 0x02, 0x05, 0x05, 0x00, 0x03, 0x07, 0x01, 0x01
        /*0010*/ 	.byte	0x02, 0x03, 0x01, 0x00, 0x02, 0x06, 0x01, 0x00, 0x04, 0x0b, 0x08, 0x00, 0x09, 0x00, 0x00, 0x00
        /*0020*/ 	.byte	0x00, 0x00, 0x00, 0x00


//--------------------- .nv.info._ZN7cutlass13device_kernelINS_4gemm6kernel13GemmUniversalIN4cute5tupleIJiiiiEEENS1_10collective13CollectiveMmaINS1_35MainloopSm100TmaUmmaWarpSpecializedILi4ELi2ELi4ENS5_IJNS4_1CILi2EEESB_NSA_ILi1EEEEEEEENS5_IJNSA_ILi256EEENSA_ILi64EEENSA_ILi32EEEEEENS_12float_e5m2_tENS5_IJlSC_lEEESJ_SK_NS4_8TiledMMAINS4_8MMA_AtomIJNS4_10MMA_TraitsINS4_25SM100_MMA_F8F6F4_2x1SM_SSEJSJ_SJ_fSF_SG_NS4_17integral_constantINS4_4UMMA5MajorELSR_0EEESS_NSP_INSQ_7ScaleInELST_0EEESU_EEEEEENS4_6LayoutINS5_IJSC_SC_SC_EEENS5_IJNSA_ILi0EEESZ_SZ_EEEEENS5_IJNS4_10UnderscoreES12_S12_EEEEENS4_28SM100_TMA_2SM_LOAD_MULTICASTENS4_14ComposedLayoutINS4_7SwizzleILi1ELi4ELi3EEENS4_18smem_ptr_flag_bitsILi8EEENSX_INS5_IJNSA_ILi8EEESH_EEENS5_IJSH_SC_EEEEEEEvNS4_8identityENS4_18SM100_TMA_2SM_LOADES1F_vS1G_EENS_8epilogue10collective18CollectiveEpilogueINS1J_23Sm100TmaWarpSpecializedILi1ELi1ELi64ELb0ELb0EEEJNS5_IJNSA_ILi128EEESG_SH_EEENS5_IJNSX_IS1O_SC_EENSX_ISG_SC_EEEEESJ_SK_SJ_SK_NS1J_6fusion15FusionCallbacksIS1N_NS1T_17LinearCombinationISJ_fSJ_fLNS_15FloatRoundStyleE2EEES1P_S1S_JEEENS4_5SM1004TMEM4LOAD26SM100_TMEM_LOAD_32dp32b64xENS4_13SM90_TMA_LOADENS16_INS17_ILi2ELi4ELi3EEES1A_NSX_INS5_IJS1B_SG_EEENS5_IJSG_SC_EEEEEEENS4_39AutoVectorizingCopyWithAssumedAlignmentILi128EEENS4_14SM90_TMA_STOREES28_S2A_S2A_EEEvvEEEEvNT_6ParamsE --------------------------
	.section	.nv.info._ZN7cutlass13device_kernelINS_4gemm6kernel13GemmUniversalIN4cute5tupleIJiiiiEEENS1_10collective13CollectiveMmaINS1_35MainloopSm100TmaUmmaWarpSpecializedILi4ELi2ELi4ENS5_IJNS4_1CILi2EEESB_NSA_ILi1EEEEEEEENS5_IJNSA_ILi256EEENSA_ILi64EEENSA_ILi32EEEEEENS_12float_e5m2_tENS5_IJlSC_lEEESJ_SK_NS4_8TiledMMAINS4_8MMA_AtomIJNS4_10MMA_TraitsINS4_25SM100_MMA_F8F6F4_2x1SM_SSEJSJ_SJ_fSF_SG_NS4_17integral_constantINS4_4UMMA5MajorELSR_0EEESS_NSP_INSQ_7ScaleInELST_0EEESU_EEEEEENS4_6LayoutINS5_IJSC_SC_SC_EEENS5_IJNSA_ILi0EEESZ_SZ_EEEEENS5_IJNS4_10UnderscoreES12_S12_EEEEENS4_28SM100_TMA_2SM_LOAD_MULTICASTENS4_14ComposedLayoutINS4_7SwizzleILi1ELi4ELi3EEENS4_18smem_ptr_flag_bitsILi8EEENSX_INS5_IJNSA_ILi8EEESH_EEENS5_IJSH_SC_EEEEEEEvNS4_8identityENS4_18SM100_TMA_2SM_LOADES1F_vS1G_EENS_8epilogue10collective18CollectiveEpilogueINS1J_23Sm100TmaWarpSpecializedILi1ELi1ELi64ELb0ELb0EEEJNS5_IJNSA_ILi128EEESG_SH_EEENS5_IJNSX_IS1O_SC_EENSX_ISG_SC_EEEEESJ_SK_SJ_SK_NS1J_6fusion15FusionCallbacksIS1N_NS1T_17LinearCombinationISJ_fSJ_fLNS_15FloatRoundStyleE2EEES1P_S1S_JEEENS4_5SM1004TMEM4LOAD26SM100_TMEM_LOAD_32dp32b64xENS4_13SM90_TMA_LOADENS16_INS17_ILi2ELi4ELi3EEES1A_NSX_INS5_IJS1B_SG_EEENS5_IJSG_SC_EEEEEEENS4_39AutoVectorizingCopyWithAssumedAlignmentILi128EEENS4_14SM90_TMA_STOREES28_S2A_S2A_EEEvvEEEEvNT_6ParamsE,"",@"SHT_CUDA_INFO"
	.sectionflags	@""
	.align	4


	//----- nvinfo : EIATTR_CUDA_API_VERSION
	.align		4
        /*0000*/ 	.byte	0x04, 0x37
        /*0002*/ 	.short	(.L_31 - .L_30)
.L_30:
        /*0004*/ 	.word	0x00000082


	//----- nvinfo : EIATTR_KPARAM_INFO
	.align		4
.L_31:
        /*0008*/ 	.byte	0x04, 0x17
        /*000a*/ 	.short	(.L_33 - .L_32)
.L_32:
        /*000c*/ 	.word	0x00000000
        /*0010*/ 	.short	0x0000
        /*0012*/ 	.short	0x0000
        /*0014*/ 	.byte	0x00, 0xf0, 0x01, 0x20


	//----- nvinfo : EIATTR_AT_ENTRY_FRAGMENTS
	.align		4
.L_33:
        /*0018*/ 	.byte	0x04, 0x4f
        /*001a*/ 	.short	(.L_35 - .L_34)


	//   ....[0]....
.L_34:
        /*001c*/ 	.word	0x00000007


	//----- nvinfo : EIATTR_RESERVED_SMEM_USED
	.align		4
.L_35:
        /*0020*/ 	.byte	0x01, 0x41
	.zero		2


	//----- nvinfo : EIATTR_SPARSE_MMA_MASK
	.align		4
        /*0024*/ 	.byte	0x03, 0x50
        /*0026*/ 	.short	0x0000


	//----- nvinfo : EIATTR_TCGEN05_2CTA_USED
	.align		4
        /*0028*/ 	.byte	0x01, 0x52
	.zero		2


	//----- nvinfo : EIATTR_MAXREG_COUNT
	.align		4
        /*002c*/ 	.byte	0x03, 0x1b
        /*002e*/ 	.short	0x00ff


	//----- nvinfo : EIATTR_NUM_BARRIERS
	.align		4
        /*0030*/ 	.byte	0x02, 0x4c
        /*0032*/ 	.byte	0x07
	.zero		1


	//----- nvinfo : EIATTR_EXTERNS
	.align		4
        /*0034*/ 	.byte	0x04, 0x0f
        /*0036*/ 	.short	(.L_37 - .L_36)


	//   ....[0]....
	.align		4
.L_36:
        /*0038*/ 	.word	index@(__assertfail)


	//----- nvinfo : EIATTR_MERCURY_ISA_VERSION
	.align		4
.L_37:
        /*003c*/ 	.byte	0x03, 0x5f
        /*003e*/ 	.short	0x0101


	//----- nvinfo : EIATTR_INT_WARP_WIDE_INSTR_OFFSETS
	.align		4
        /*0040*/ 	.byte	0x04, 0x31
        /*0042*/ 	.short	(.L_39 - .L_38)


	//   ....[0]....
.L_38:
        /*0044*/ 	.word	0x00000d70


	//   ....[1]....
        /*0048*/ 	.word	0x00000e20


	//   ....[2]....
        /*004c*/ 	.word	0x00004170


	//   ....[3]....
        /*0050*/ 	.word	0x000041a0


	//   ....[4]....
        /*0054*/ 	.word	0x000041c0


	//   ....[5]....
        /*0058*/ 	.word	0x00004d00


	//   ....[6]....
        /*005c*/ 	.word	0x00004db0


	//----- nvinfo : EIATTR_COOP_GROUP_MASK_REGIDS
	.align		4
.L_39:
        /*0060*/ 	.byte	0x04, 0x29
        /*0062*/ 	.short	(.L_41 - .L_40)


	//   ....[0]....
.L_40:
        /*0064*/ 	.word	0xffffffff


	//   ....[1]....
        /*0068*/ 	.word	0xffffffff


	//   ....[2]....
        /*006c*/ 	.word	0xffffffff


	//   ....[3]....
        /*0070*/ 	.word	0xffffffff


	//   ....[4]....
        /*0074*/ 	.word	0xffffffff


	//   ....[5]....
        /*0078*/ 	.word	0xffffffff


	//   ....[6]....
        /*007c*/ 	.word	0xffffffff


	//   ....[7]....
        /*0080*/ 	.word	0xffffffff


	//   ....[8]....
        /*0084*/ 	.word	0xffffffff


	//   ....[9]....
        /*0088*/ 	.word	0xffffffff


	//   ....[10]....
        /*008c*/ 	.word	0xffffffff


	//   ....[11]....
        /*0090*/ 	.word	0xffffffff


	//   ....[12]....
        /*0094*/ 	.word	0xffffffff


	//   ....[13]....
        /*0098*/ 	.word	0xffffffff


	//----- nvinfo : EIATTR_COOP_GROUP_INSTR_OFFSETS
	.align		4
.L_41:
        /*009c*/ 	.byte	0x04, 0x28
        /*009e*/ 	.short	(.L_43 - .L_42)


	//   ....[0]....
.L_42:
        /*00a0*/ 	.word	0x000000b0


	//   ....[1]....
        /*00a4*/ 	.word	0x00000510


	//   ....[2]....
        /*00a8*/ 	.word	0x000006e0


	//   ....[3]....
        /*00ac*/ 	.word	0x00000820


	//   ....[4]....
        /*00b0*/ 	.word	0x00000920


	//   ....[5]....
        /*00b4*/ 	.word	0x00000a90


	//   ....[6]....
        /*00b8*/ 	.word	0x00000c30


	//   ....[7]....
        /*00bc*/ 	.word	0x00000e90


	//   ....[8]....
        /*00c0*/ 	.word	0x000021d0


	//   ....[9]....
        /*00c4*/ 	.word	0x000030a0


	//   ....[10]....
        /*00c8*/ 	.word	0x00003570


	//   ....[11]....
        /*00cc*/ 	.word	0x000035a0


	//   ....[12]....
        /*00d0*/ 	.word	0x00004070


	//   ....[13]....
        /*00d4*/ 	.word	0x00004280


	//----- nvinfo : EIATTR_VRC_CTA_INIT_COUNT
	.align		4
.L_43:
        /*00d8*/ 	.byte	0x02, 0x4a
        /*00da*/ 	.byte	0x80
	.zero		1


	//----- nvinfo : EIATTR_SYSCALL_OFFSETS
	.align		4
        /*00dc*/ 	.byte	0x04, 0x46
        /*00de*/ 	.short	(.L_45 - .L_44)


	//   ....[0]....
.L_44:
        /*00e0*/ 	.word	0x000058f0


	//   ....[1]....
        /*00e4*/ 	.word	0x00005a30


	//   ....[2]....
        /*00e8*/ 	.word	0x00006200


	//----- nvinfo : EIATTR_MBARRIER_INSTR_OFFSETS
	.align		4
.L_45:
        /*00ec*/ 	.byte	0x04, 0x39
        /*00ee*/ 	.short	(.L_47 - .L_46)


	//   ....[0]....
.L_46:
        /*00f0*/ 	.word	0x00000650
        /*00f4*/ 	.word	0x000000ff
        /*00f8*/ 	.word	0x00000000
        /*00fc*/ 	.short	0x0100
        /*00fe*/ 	.byte	0x04
	.zero		1


	//   ....[1]....
        /*0100*/ 	.word	0x00000660
        /*0104*/ 	.word	0x000000ff
        /*0108*/ 	.word	0x00000020
        /*010c*/ 	.short	0x0100
        /*010e*/ 	.byte	0x04
	.zero		1


	//   ....[2]....
        /*0110*/ 	.word	0x00000670
        /*0114*/ 	.word	0x000000ff
        /*0118*/ 	.word	0x00000008
        /*011c*/ 	.short	0x0100
        /*011e*/ 	.byte	0x04
	.zero		1


	//   ....[3]....
        /*0120*/ 	.word	0x00000680
        /*0124*/ 	.word	0x000000ff
        /*0128*/ 	.word	0x00000028
        /*012c*/ 	.short	0x0100
        /*012e*/ 	.byte	0x04
	.zero		1


	//   ....[4]....
        /*0130*/ 	.word	0x00000690
        /*0134*/ 	.word	0x000000ff
        /*0138*/ 	.word	0x00000010
        /*013c*/ 	.short	0x0100
        /*013e*/ 	.byte	0x04
	.zero		1


	//   ....[5]....
        /*0140*/ 	.word	0x000006a0
        /*0144*/ 	.word	0x000000ff
        /*0148*/ 	.word	0x00000030
        /*014c*/ 	.short	0x0100
        /*014e*/ 	.byte	0x04
	.zero		1


	//   ....[6]....
        /*0150*/ 	.word	0x000006b0
        /*0154*/ 	.word	0x000000ff
        /*0158*/ 	.word	0x00000018
        /*015c*/ 	.short	0x0100
        /*015e*/ 	.byte	0x04
	.zero		1


	//   ....[7]....
        /*0160*/ 	.word	0x000006c0
        /*0164*/ 	.word	0x000000ff
        /*0168*/ 	.word	0x00000038
        /*016c*/ 	.short	0x0100
        /*016e*/ 	.byte	0x04
	.zero		1


	//   ....[8]....
        /*0170*/ 	.word	0x000007f0
        /*0174*/ 	.word	0x000000ff
        /*0178*/ 	.word	0x00000040
        /*017c*/ 	.short	0x0100
        /*017e*/ 	.byte	0x04
	.zero		1


	//   ....[9]....
        /*0180*/ 	.word	0x00000800
        /*0184*/ 	.word	0x000000ff
        /*0188*/ 	.word	0x00000048
        /*018c*/ 	.short	0x0100
        /*018e*/ 	.byte	0x04
	.zero		1


	//   ....[10]....
        /*0190*/ 	.word	0x000008f0
        /*0194*/ 	.word	0x000000ff
        /*0198*/ 	.word	0x00000050
        /*019c*/ 	.short	0x0100
        /*019e*/ 	.byte	0x06
	.zero		1


	//   ....[11]....
        /*01a0*/ 	.word	0x00000900
        /*01a4*/ 	.word	0x000000ff
        /*01a8*/ 	.word	0x00000058
        /*01ac*/ 	.short	0x0100
        /*01ae*/ 	.byte	0x06
	.zero		1


	//   ....[12]....
        /*01b0*/ 	.word	0x00000a40
        /*01b4*/ 	.word	0x000000ff
        /*01b8*/ 	.word	0x00000060
        /*01bc*/ 	.short	0x0100
        /*01be*/ 	.byte	0x06
	.zero		1


	//   ....[13]....
        /*01c0*/ 	.word	0x00000a50
        /*01c4*/ 	.word	0x000000ff
        /*01c8*/ 	.word	0x00000070
        /*01cc*/ 	.short	0x0100
        /*01ce*/ 	.byte	0x06
	.zero		1


	//   ....[14]....
        /*01d0*/ 	.word	0x00000a60
        /*01d4*/ 	.word	0x000000ff
        /*01d8*/ 	.word	0x00000068
        /*01dc*/ 	.short	0x0100
        /*01de*/ 	.byte	0x06
	.zero		1


	//   ....[15]....
        /*01e0*/ 	.word	0x00000a70
        /*01e4*/ 	.word	0x000000ff
        /*01e8*/ 	.word	0x00000078
        /*01ec*/ 	.short	0x0100
        /*01ee*/ 	.byte	0x06
	.zero		1


	//   ....[16]....
        /*01f0*/ 	.word	0x00000ba0
        /*01f4*/ 	.word	0x000000ff
        /*01f8*/ 	.word	0x00000080
        /*01fc*/ 	.short	0x0100
        /*01fe*/ 	.byte	0x04
	.zero		1


	//   ....[17]....
        /*0200*/ 	.word	0x00000bb0
        /*0204*/ 	.word	0x000000ff
        /*0208*/ 	.word	0x000000a0
        /*020c*/ 	.short	0x0100
        /*020e*/ 	.byte	0x04
	.zero		1


	//   ....[18]....
        /*0210*/ 	.word	0x00000bc0
        /*0214*/ 	.word	0x000000ff
        /*0218*/ 	.word	0x00000088
        /*021c*/ 	.short	0x0100
        /*021e*/ 	.byte	0x04
	.zero		1


	//   ....[19]....
        /*0220*/ 	.word	0x00000bd0
        /*0224*/ 	.word	0x000000ff
        /*0228*/ 	.word	0x000000a8
        /*022c*/ 	.short	0x0100
        /*022e*/ 	.byte	0x04
	.zero		1


	//   ....[20]....
        /*0230*/ 	.word	0x00000be0
        /*0234*/ 	.word	0x000000ff
        /*0238*/ 	.word	0x00000090
        /*023c*/ 	.short	0x0100
        /*023e*/ 	.byte	0x04
	.zero		1


	//   ....[21]....
        /*0240*/ 	.word	0x00000bf0
        /*0244*/ 	.word	0x000000ff
        /*0248*/ 	.word	0x000000b0
        /*024c*/ 	.short	0x0100
        /*024e*/ 	.byte	0x04
	.zero		1


	//   ....[22]....
        /*0250*/ 	.word	0x00000c00
        /*0254*/ 	.word	0x000000ff
        /*0258*/ 	.word	0x00000098
        /*025c*/ 	.short	0x0100
        /*025e*/ 	.byte	0x04
	.zero		1


	//   ....[23]....
        /*0260*/ 	.word	0x00000c10
        /*0264*/ 	.word	0x000000ff
        /*0268*/ 	.word	0x000000b8
        /*026c*/ 	.short	0x0100
        /*026e*/ 	.byte	0x04
	.zero		1


	//   ....[24]....
        /*0270*/ 	.word	0x00000d10
        /*0274*/ 	.word	0x000000ff
        /*0278*/ 	.word	0x000000c0
        /*027c*/ 	.short	0x0100
        /*027e*/ 	.byte	0x04
	.zero		1


	//   ....[25]....
        /*0280*/ 	.word	0x00000d20
        /*0284*/ 	.word	0x000000ff
        /*0288*/ 	.word	0x000000d0
        /*028c*/ 	.short	0x0100
        /*028e*/ 	.byte	0x04
	.zero		1


	//   ....[26]....
        /*0290*/ 	.word	0x00000d30
        /*0294*/ 	.word	0x000000ff
        /*0298*/ 	.word	0x000000c8
        /*029c*/ 	.short	0x0100
        /*029e*/ 	.byte	0x04
	.zero		1


	//   ....[27]....
        /*02a0*/ 	.word	0x00000d40
        /*02a4*/ 	.word	0x000000ff
        /*02a8*/ 	.word	0x000000d8
        /*02ac*/ 	.short	0x0100
        /*02ae*/ 	.byte	0x04
	.zero		1


	//   ....[28]....
        /*02b0*/ 	.word	0x00000e40
        /*02b4*/ 	.word	0x000000ff
        /*02b8*/ 	.word	0x000000e0
        /*02bc*/ 	.short	0x0100
        /*02be*/ 	.byte	0x06
	.zero		1


	//   ....[29]....
        /*02c0*/ 	.word	0x00001a20
        /*02c4*/ 	.word	0x00000000
        /*02c8*/ 	.word	0x000000d0
        /*02cc*/ 	.short	0x010a
        /*02ce*/ 	.byte	0xff
	.zero		1


	//   ....[30]....
        /*02d0*/ 	.word	0x00001a50
        /*02d4*/ 	.word	0x00000000
        /*02d8*/ 	.word	0x000000c0
        /*02dc*/ 	.short	0x0101
        /*02de*/ 	.byte	0xff
	.zero		1


	//   ....[31]....
        /*02e0*/ 	.word	0x00001af0
        /*02e4*/ 	.word	0x000000ff
        /*02e8*/ 	.word	0x00000020
        /*02ec*/ 	.short	0x010a
        /*02ee*/ 	.byte	0x04
	.zero		1


	//   ....[32]....
        /*02f0*/ 	.word	0x00001bc0
        /*02f4*/ 	.word	0x000000ff
        /*02f8*/ 	.word	0x00000020
        /*02fc*/ 	.short	0x010a
        /*02fe*/ 	.byte	0x21
	.zero		1


	//   ....[33]....
        /*0300*/ 	.word	0x00001d70
        /*0304*/ 	.word	0x000000ff
        /*0308*/ 	.word	0x00000020
        /*030c*/ 	.short	0x010a
        /*030e*/ 	.byte	0x05
	.zero		1


	//   ....[34]....
        /*0310*/ 	.word	0x00001e80
        /*0314*/ 	.word	0x000000ff
        /*0318*/ 	.word	0x00000058
        /*031c*/ 	.short	0x0101
        /*031e*/ 	.byte	0x0d
	.zero		1


	//   ....[35]....
        /*0320*/ 	.word	0x00001ea0
        /*0324*/ 	.word	0x000000ff
        /*0328*/ 	.word	0x00000020
        /*032c*/ 	.short	0x010a
        /*032e*/ 	.byte	0x04
	.zero		1


	//   ....[36]....
        /*0330*/ 	.word	0x00001f20
        /*0334*/ 	.word	0x000000ff
        /*0338*/ 	.word	0x00000020
        /*033c*/ 	.short	0x010a
        /*033e*/ 	.byte	0x11
	.zero		1


	//   ....[37]....
        /*0340*/ 	.word	0x000020c0
        /*0344*/ 	.word	0x000000ff
        /*0348*/ 	.word	0x00000020
        /*034c*/ 	.short	0x010a
        /*034e*/ 	.byte	0x05
	.zero		1


	//   ....[38]....
        /*0350*/ 	.word	0x00002200
        /*0354*/ 	.word	0x00000003
        /*0358*/ 	.word	0x00000060
        /*035c*/ 	.short	0x010a
        /*035e*/ 	.byte	0xff
	.zero		1


	//   ....[39]....
        /*0360*/ 	.word	0x00002350
        /*0364*/ 	.word	0x00000000
        /*0368*/ 	.word	0x00000000
        /*036c*/ 	.short	0x0101
        /*036e*/ 	.byte	0xff
	.zero		1


	//   ....[40]....
        /*0370*/ 	.word	0x000028f0
        /*0374*/ 	.word	0x000000ff
        /*0378*/ 	.word	0x00000000
        /*037c*/ 	.short	0x010a
        /*037e*/ 	.byte	0x04
	.zero		1


	//   ....[41]....
        /*0380*/ 	.word	0x00002980
        /*0384*/ 	.word	0x000000ff
        /*0388*/ 	.word	0x00000000
        /*038c*/ 	.short	0x010a
        /*038e*/ 	.byte	0x05
	.zero		1


	//   ....[42]....
        /*0390*/ 	.word	0x00002a10
        /*0394*/ 	.word	0x000000ff
        /*0398*/ 	.word	0x00000000
        /*039c*/ 	.short	0x010a
        /*039e*/ 	.byte	0x05
	.zero		1


	//   ....[43]....
        /*03a0*/ 	.word	0x00002ab0
        /*03a4*/ 	.word	0x00000000
        /*03a8*/ 	.word	0x00000000
        /*03ac*/ 	.short	0x010a
        /*03ae*/ 	.byte	0xff
	.zero		1


	//   ....[44]....
        /*03b0*/ 	.word	0x00002bf0
        /*03b4*/ 	.word	0x00000002
        /*03b8*/ 	.word	0x000000c0
        /*03bc*/ 	.short	0x010a
        /*03be*/ 	.byte	0xff
	.zero		1


	//   ....[45]....
        /*03c0*/ 	.word	0x00002c60
        /*03c4*/ 	.word	0x00000002
        /*03c8*/ 	.word	0x00000000
        /*03cc*/ 	.short	0x0101
        /*03ce*/ 	.byte	0xff
	.zero		1


	//   ....[46]....
        /*03d0*/ 	.word	0x00002c80
        /*03d4*/ 	.word	0x000000ff
        /*03d8*/ 	.word	0x00000070
        /*03dc*/ 	.short	0x010a
        /*03de*/ 	.byte	0x04
	.zero		1


	//   ....[47]....
        /*03e0*/ 	.word	0x00002da0
        /*03e4*/ 	.word	0x00000002
        /*03e8*/ 	.word	0x00000060
        /*03ec*/ 	.short	0x010a
        /*03ee*/ 	.byte	0xff
	.zero		1


	//   ....[48]....
        /*03f0*/ 	.word	0x00002ea0
        /*03f4*/ 	.word	0x00000002
        /*03f8*/ 	.word	0x00000000
        /*03fc*/ 	.short	0x0101
        /*03fe*/ 	.byte	0xff
	.zero		1


	//   ....[49]....
        /*0400*/ 	.word	0x00002f30
        /*0404*/ 	.word	0x000000ff
        /*0408*/ 	.word	0x00000070
        /*040c*/ 	.short	0x0106
        /*040e*/ 	.byte	0x04
	.zero		1


	//   ....[50]....
        /*0410*/ 	.word	0x00002f50
        /*0414*/ 	.word	0x000000ff
        /*0418*/ 	.word	0x00000070
        /*041c*/ 	.short	0x010a
        /*041e*/ 	.byte	0x04
	.zero		1


	//   ....[51]....
        /*0420*/ 	.word	0x00002fe0
        /*0424*/ 	.word	0x000000ff
        /*0428*/ 	.word	0x00000070
        /*042c*/ 	.short	0x0106
        /*042e*/ 	.byte	0x07
	.zero		1


	//   ....[52]....
        /*0430*/ 	.word	0x00003020
        /*0434*/ 	.word	0x00000000
        /*0438*/ 	.word	0x00000070
        /*043c*/ 	.short	0x010a
        /*043e*/ 	.byte	0xff
	.zero		1


	//   ....[53]....
        /*0440*/ 	.word	0x00003270
        /*0444*/ 	.word	0x000000ff
        /*0448*/ 	.word	0x00000008
        /*044c*/ 	.short	0x010a
        /*044e*/ 	.byte	0x05
	.zero		1


	//   ....[54]....
        /*0450*/ 	.word	0x00003290
        /*0454*/ 	.word	0x000000ff
        /*0458*/ 	.word	0x00000008
        /*045c*/ 	.short	0x010a
        /*045e*/ 	.byte	0x05
	.zero		1


	//   ....[55]....
        /*0460*/ 	.word	0x00003420
        /*0464*/ 	.word	0x000000ff
        /*0468*/ 	.word	0x00000008
        /*046c*/ 	.short	0x010a
        /*046e*/ 	.byte	0x05
	.zero		1


	//   ....[56]....
        /*0470*/ 	.word	0x00003440
        /*0474*/ 	.word	0x000000ff
        /*0478*/ 	.word	0x00000008
        /*047c*/ 	.short	0x010a
        /*047e*/ 	.byte	0x05
	.zero		1


	//   ....[57]....
        /*0480*/ 	.word	0x00003500
        /*0484*/ 	.word	0x000000ff
        /*0488*/ 	.word	0x00000000
        /*048c*/ 	.short	0x0101
        /*048e*/ 	.byte	0x04
	.zero		1


	//   ....[58]....
        /*0490*/ 	.word	0x000037e0
        /*0494*/ 	.word	0x00000000
        /*0498*/ 	.word	0x00000060
        /*049c*/ 	.short	0x010a
        /*049e*/ 	.byte	0xff
	.zero		1


	//   ....[59]....
        /*04a0*/ 	.word	0x000038a0
        /*04a4*/ 	.word	0x00000000
        /*04a8*/ 	.word	0x00000000
        /*04ac*/ 	.short	0x0101
        /*04ae*/ 	.byte	0xff
	.zero		1


	//   ....[60]....
        /*04b0*/ 	.word	0x00003950
        /*04b4*/ 	.word	0x000000ff
        /*04b8*/ 	.word	0x00000000
        /*04bc*/ 	.short	0x010a
        /*04be*/ 	.byte	0x04
	.zero		1


	//   ....[61]....
        /*04c0*/ 	.word	0x00003960
        /*04c4*/ 	.word	0x000000ff
        /*04c8*/ 	.word	0x000000a0
        /*04cc*/ 	.short	0x010a
        /*04ce*/ 	.byte	0x13
	.zero		1


	//   ....[62]....
        /*04d0*/ 	.word	0x00003a20
        /*04d4*/ 	.word	0x000000ff
        /*04d8*/ 	.word	0x00000000
        /*04dc*/ 	.short	0x010a
        /*04de*/ 	.byte	0x06
	.zero		1


	//   ....[63]....
        /*04e0*/ 	.word	0x00003b40
        /*04e4*/ 	.word	0x000000ff
        /*04e8*/ 	.word	0x00000000
        /*04ec*/ 	.short	0x010a
        /*04ee*/ 	.byte	0x04
	.zero		1


	//   ....[64]....
        /*04f0*/ 	.word	0x00003d60
        /*04f4*/ 	.word	0x000000ff
        /*04f8*/ 	.word	0x00000000
        /*04fc*/ 	.short	0x010a
        /*04fe*/ 	.byte	0x04
	.zero		1


	//   ....[65]....
        /*0500*/ 	.word	0x00003df0
        /*0504*/ 	.word	0x000000ff
        /*0508*/ 	.word	0x00000000
        /*050c*/ 	.short	0x010a
        /*050e*/ 	.byte	0x05
	.zero		1


	//   ....[66]....
        /*0510*/ 	.word	0x00003e80
        /*0514*/ 	.word	0x000000ff
        /*0518*/ 	.word	0x00000000
        /*051c*/ 	.short	0x010a
        /*051e*/ 	.byte	0x05
	.zero		1


	//   ....[67]....
        /*0520*/ 	.word	0x00003f20
        /*0524*/ 	.word	0x00000000
        /*0528*/ 	.word	0x00000000
        /*052c*/ 	.short	0x010a
        /*052e*/ 	.byte	0xff
	.zero		1


	//   ....[68]....
        /*0530*/ 	.word	0x00003f60
        /*0534*/ 	.word	0x00000000
        /*0538*/ 	.word	0x00000000
        /*053c*/ 	.short	0x010a
        /*053e*/ 	.byte	0xff
	.zero		1


	//   ....[69]....
        /*0540*/ 	.word	0x00003fd0
        /*0544*/ 	.word	0x000000ff
        /*0548*/ 	.word	0x00000000
        /*054c*/ 	.short	0x0101
        /*054e*/ 	.byte	0x04
	.zero		1


	//   ....[70]....
        /*0550*/ 	.word	0x00004010
        /*0554*/ 	.word	0x000000ff
        /*0558*/ 	.word	0x000000e0
        /*055c*/ 	.short	0x010a
        /*055e*/ 	.byte	0x0d
	.zero		1


	//   ....[71]....
        /*0560*/ 	.word	0x00004060
        /*0564*/ 	.word	0x000000ff
        /*0568*/ 	.word	0x00000000
        /*056c*/ 	.short	0x0101
        /*056e*/ 	.byte	0x04
	.zero		1


	//   ....[72]....
        /*0570*/ 	.word	0x000044e0
        /*0574*/ 	.word	0x00000007
        /*0578*/ 	.word	0x00000060
        /*057c*/ 	.short	0x010a
        /*057e*/ 	.byte	0xff
	.zero		1


	//   ....[73]....
        /*0580*/ 	.word	0x00004650
        /*0584*/ 	.word	0x00000000
        /*0588*/ 	.word	0x00000000
        /*058c*/ 	.short	0x0101
        /*058e*/ 	.byte	0xff
	.zero		1


	//   ....[74]....
        /*0590*/ 	.word	0x00004ac0
        /*0594*/ 	.word	0x000000ff
        /*0598*/ 	.word	0x00000058
        /*059c*/ 	.short	0x010a
        /*059e*/ 	.byte	0x11
	.zero		1


	//   ....[75]....
        /*05a0*/ 	.word	0x00004c40
        /*05a4*/ 	.word	0x000000ff
        /*05a8*/ 	.word	0x00000048
        /*05ac*/ 	.short	0x010a
        /*05ae*/ 	.byte	0x11
	.zero		1


	//   ....[76]....
        /*05b0*/ 	.word	0x00004e50
        /*05b4*/ 	.word	0x000000ff
        /*05b8*/ 	.word	0x00000040
        /*05bc*/ 	.short	0x010b
        /*05be*/ 	.byte	0x11
	.zero		1


	//   ....[77]....
        /*05c0*/ 	.word	0x00004e60
        /*05c4*/ 	.word	0x000000ff
        /*05c8*/ 	.word	0x00000000
        /*05cc*/ 	.short	0x0101
        /*05ce*/ 	.byte	0x1b
	.zero		1


	//   ....[78]....
        /*05d0*/ 	.word	0x00004ea0
        /*05d4*/ 	.word	0x00000000
        /*05d8*/ 	.word	0x00000048
        /*05dc*/ 	.short	0x010a
        /*05de*/ 	.byte	0xff
	.zero		1


	//   ....[79]....
        /*05e0*/ 	.word	0x000051c0
        /*05e4*/ 	.word	0x00000003
        /*05e8*/ 	.word	0x00000060
        /*05ec*/ 	.short	0x010a
        /*05ee*/ 	.byte	0xff
	.zero		1


	//   ....[80]....
        /*05f0*/ 	.word	0x00005340
        /*05f4*/ 	.word	0x00000000
        /*05f8*/ 	.word	0x00000000
        /*05fc*/ 	.short	0x0101
        /*05fe*/ 	.byte	0xff
	.zero		1


	//   ....[81]....
        /*0600*/ 	.word	0x00005dd0
        /*0604*/ 	.word	0x000000ff
        /*0608*/ 	.word	0x00000040
        /*060c*/ 	.short	0x010a
        /*060e*/ 	.byte	0x2c
	.zero		1


	//   ....[82]....
        /*0610*/ 	.word	0x00005de0
        /*0614*/ 	.word	0x0000008f
        /*0618*/ 	.word	0x00000080
        /*061c*/ 	.short	0x010a
        /*061e*/ 	.byte	0xff
	.zero		1


	//   ....[83]....
        /*0620*/ 	.word	0x00005f70
        /*0624*/ 	.word	0x000000ff
        /*0628*/ 	.word	0x00000040
        /*062c*/ 	.short	0x010a
        /*062e*/ 	.byte	0x2c
	.zero		1


	//   ....[84]....
        /*0630*/ 	.word	0x00006080
        /*0634*/ 	.word	0x000000ff
        /*0638*/ 	.word	0x00000000
        /*063c*/ 	.short	0x0101
        /*063e*/ 	.byte	0x04
	.zero		1


	//   ....[85]....
        /*0640*/ 	.word	0x000060e0
        /*0644*/ 	.word	0x0000008f
        /*0648*/ 	.word	0x00000080
        /*064c*/ 	.short	0x010a
        /*064e*/ 	.byte	0xff
	.zero		1


	//   ....[86]....
        /*0650*/ 	.word	0x000066d0
        /*0654*/ 	.word	0x0000008f
        /*0658*/ 	.word	0x00000000
        /*065c*/ 	.short	0x0101
        /*065e*/ 	.byte	0xff
	.zero		1


	//   ....[87]....
        /*0660*/ 	.word	0x00007530
        /*0664*/ 	.word	0x00000000
        /*0668*/ 	.word	0x000000d0
        /*066c*/ 	.short	0x010a
        /*066e*/ 	.byte	0xff
	.zero		1


	//   ....[88]....
        /*0670*/ 	.word	0x00007590
        /*0674*/ 	.word	0x00000000
        /*0678*/ 	.word	0x00000020
        /*067c*/ 	.short	0x010a
        /*067e*/ 	.byte	0xff
	.zero		1


	//   ....[89]....
        /*0680*/ 	.word	0x000075f0
        /*0684*/ 	.word	0x00000000
        /*0688*/ 	.word	0x00000020
        /*068c*/ 	.short	0x010a
        /*068e*/ 	.byte	0xff
	.zero		1


	//   ....[90]....
        /*0690*/ 	.word	0x00007640
        /*0694*/ 	.word	0x00000003
        /*0698*/ 	.word	0x00000060
        /*069c*/ 	.short	0x010a
        /*069e*/ 	.byte	0xff
	.zero		1


	//   ....[91]....
        /*06a0*/ 	.word	0x000076a0
        /*06a4*/ 	.word	0x00000000
        /*06a8*/ 	.word	0x00000000
        /*06ac*/ 	.short	0x010a
        /*06ae*/ 	.byte	0xff
	.zero		1


	//   ....[92]....
        /*06b0*/ 	.word	0x00007700
        /*06b4*/ 	.word	0x00000000
        /*06b8*/ 	.word	0x00000000
        /*06bc*/ 	.short	0x010a
        /*06be*/ 	.byte	0xff
	.zero		1


	//   ....[93]....
        /*06c0*/ 	.word	0x00007760
        /*06c4*/ 	.word	0x00000000
        /*06c8*/ 	.word	0x00000000
        /*06cc*/ 	.short	0x010a
        /*06ce*/ 	.byte	0xff
	.zero		1


	//   ....[94]....
        /*06d0*/ 	.word	0x000077b0
        /*06d4*/ 	.word	0x00000002
        /*06d8*/ 	.word	0x000000c0
        /*06dc*/ 	.short	0x010a
        /*06de*/ 	.byte	0xff
	.zero		1


	//   ....[95]....
        /*06e0*/ 	.word	0x00007810
        /*06e4*/ 	.word	0x00000002
        /*06e8*/ 	.word	0x00000070
        /*06ec*/ 	.short	0x010a
        /*06ee*/ 	.byte	0xff
	.zero		1


	//   ....[96]....
        /*06f0*/ 	.word	0x00007860
        /*06f4*/ 	.word	0x00000002
        /*06f8*/ 	.word	0x00000060
        /*06fc*/ 	.short	0x010a
        /*06fe*/ 	.byte	0xff
	.zero		1


	//   ....[97]....
        /*0700*/ 	.word	0x000078c0
        /*0704*/ 	.word	0x00000000
        /*0708*/ 	.word	0x00000070
        /*070c*/ 	.short	0x010a
        /*070e*/ 	.byte	0xff
	.zero		1


	//   ....[98]....
        /*0710*/ 	.word	0x00007920
        /*0714*/ 	.word	0x00000005
        /*0718*/ 	.word	0x00000008
        /*071c*/ 	.short	0x010a
        /*071e*/ 	.byte	0xff
	.zero		1


	//   ....[99]....
        /*0720*/ 	.word	0x00007a10
        /*0724*/ 	.word	0x00000000
        /*0728*/ 	.word	0x00000008
        /*072c*/ 	.short	0x010a
        /*072e*/ 	.byte	0xff
	.zero		1


	//   ....[100]....
        /*0730*/ 	.word	0x00007a60
        /*0734*/ 	.word	0x00000000
        /*0738*/ 	.word	0x00000060
        /*073c*/ 	.short	0x010a
        /*073e*/ 	.byte	0xff
	.zero		1


	//   ....[101]....
        /*0740*/ 	.word	0x00007ac0
        /*0744*/ 	.word	0x00000000
        /*0748*/ 	.word	0x000000a0
        /*074c*/ 	.short	0x010a
        /*074e*/ 	.byte	0xff
	.zero		1


	//   ....[102]....
        /*0750*/ 	.word	0x00007b20
        /*0754*/ 	.word	0x00000000
        /*0758*/ 	.word	0x00000000
        /*075c*/ 	.short	0x010a
        /*075e*/ 	.byte	0xff
	.zero		1


	//   ....[103]....
        /*0760*/ 	.word	0x00007b80
        /*0764*/ 	.word	0x00000000
        /*0768*/ 	.word	0x00000000
        /*076c*/ 	.short	0x010a
        /*076e*/ 	.byte	0xff
	.zero		1


	//   ....[104]....
        /*0770*/ 	.word	0x00007be0
        /*0774*/ 	.word	0x00000000
        /*0778*/ 	.word	0x00000000
        /*077c*/ 	.short	0x010a
        /*077e*/ 	.byte	0xff
	.zero		1


	//   ....[105]....
        /*0780*/ 	.word	0x00007c40
        /*0784*/ 	.word	0x00000000
        /*0788*/ 	.word	0x00000000
        /*078c*/ 	.short	0x010a
        /*078e*/ 	.byte	0xff
	.zero		1


	//   ....[106]....
        /*0790*/ 	.word	0x00007ca0
        /*0794*/ 	.word	0x00000000
        /*0798*/ 	.word	0x000000e0
        /*079c*/ 	.short	0x010a
        /*079e*/ 	.byte	0xff
	.zero		1


	//   ....[107]....
        /*07a0*/ 	.word	0x00007cf0
        /*07a4*/ 	.word	0x00000007
        /*07a8*/ 	.word	0x00000060
        /*07ac*/ 	.short	0x010a
        /*07ae*/ 	.byte	0xff
	.zero		1


	//   ....[108]....
        /*07b0*/ 	.word	0x00007d50
        /*07b4*/ 	.word	0x00000000
        /*07b8*/ 	.word	0x00000058
        /*07bc*/ 	.short	0x010a
        /*07be*/ 	.byte	0xff
	.zero		1


	//   ....[109]....
        /*07c0*/ 	.word	0x00007db0
        /*07c4*/ 	.word	0x00000000
        /*07c8*/ 	.word	0x00000048
        /*07cc*/ 	.short	0x010a
        /*07ce*/ 	.byte	0xff
	.zero		1


	//   ....[110]....
        /*07d0*/ 	.word	0x00007e00
        /*07d4*/ 	.word	0x00000003
        /*07d8*/ 	.word	0x00000060
        /*07dc*/ 	.short	0x010a
        /*07de*/ 	.byte	0xff
	.zero		1


	//   ....[111]....
        /*07e0*/ 	.word	0x00007e60
        /*07e4*/ 	.word	0x00000000
        /*07e8*/ 	.word	0x00000040
        /*07ec*/ 	.short	0x010a
        /*07ee*/ 	.byte	0xff
	.zero		1


	//   ....[112]....
        /*07f0*/ 	.word	0x00007eb0
        /*07f4*/ 	.word	0x0000008f
        /*07f8*/ 	.word	0x00000080
        /*07fc*/ 	.short	0x010a
        /*07fe*/ 	.byte	0xff
	.zero		1


	//----- nvinfo : EIATTR_NUM_MBARRIERS
	.align		4
.L_47:
        /*0800*/ 	.byte	0x03, 0x38
        /*0802*/ 	.short	0x001d


	//----- nvinfo : EIATTR_EXIT_INSTR_OFFSETS
	.align		4
        /*0804*/ 	.byte	0x04, 0x1c
        /*0806*/ 	.short	(.L_49 - .L_48)


	//   ....[0]....
.L_48:
        /*0808*/ 	.word	0x00002ae0


	//   ....[1]....
        /*080c*/ 	.word	0x00002ff0


	//   ....[2]....
        /*0810*/ 	.word	0x00003050


	//   ....[3]....
        /*0814*/ 	.word	0x00004290


	//   ....[4]....
        /*0818*/ 	.word	0x00004ed0


	//   ....[5]....
        /*081c*/ 	.word	0x00004f10


	//   ....[6]....
        /*0820*/ 	.word	0x00007520


	//----- nvinfo : EIATTR_MAX_THREADS
	.align		4
.L_49:
        /*0824*/ 	.byte	0x04, 0x05
        /*0826*/ 	.short	(.L_51 - .L_50)
.L_50:
        /*0828*/ 	.word	0x00000100
        /*082c*/ 	.word	0x00000001
        /*0830*/ 	.word	0x00000001


	//----- nvinfo : EIATTR_CRS_STACK_SIZE
	.align		4
.L_51:
        /*0834*/ 	.byte	0x04, 0x1e
        /*0836*/ 	.short	(.L_53 - .L_52)
.L_52:
        /*0838*/ 	.word	0x00000000


	//----- nvinfo : EIATTR_CBANK_PARAM_SIZE
	.align		4
.L_53:
        /*083c*/ 	.byte	0x03, 0x19
        /*083e*/ 	.short	0x0800


	//----- nvinfo : EIATTR_PARAM_CBANK
	.align		4
        /*0840*/ 	.byte	0x04, 0x0a
        /*0842*/ 	.short	(.L_55 - .L_54)
	.align		4
.L_54:
        /*0844*/ 	.word	index@(.nv.constant0._ZN7cutlass13device_kernelINS_4gemm6kernel13GemmUniversalIN4cute5tupleIJiiiiEEENS1_10collective13CollectiveMmaINS1_35MainloopSm100TmaUmmaWarpSpecializedILi4ELi2ELi4ENS5_IJNS4_1CILi2EEESB_NSA_ILi1EEEEEEEENS5_IJNSA_ILi256EEENSA_ILi64EEENSA_ILi32EEEEEENS_12float_e5m2_tENS5_IJlSC_lEEESJ_SK_NS4_8TiledMMAINS4_8MMA_AtomIJNS4_10MMA_TraitsINS4_25SM100_MMA_F8F6F4_2x1SM_SSEJSJ_SJ_fSF_SG_NS4_17integral_constantINS4_4UMMA5MajorELSR_0EEESS_NSP_INSQ_7ScaleInELST_0EEESU_EEEEEENS4_6LayoutINS5_IJSC_SC_SC_EEENS5_IJNSA_ILi0EEESZ_SZ_EEEEENS5_IJNS4_10UnderscoreES12_S12_EEEEENS4_28SM100_TMA_2SM_LOAD_MULTICASTENS4_14ComposedLayoutINS4_7SwizzleILi1ELi4ELi3EEENS4_18smem_ptr_flag_bitsILi8EEENSX_INS5_IJNSA_ILi8EEESH_EEENS5_IJSH_SC_EEEEEEEvNS4_8identityENS4_18SM100_TMA_2SM_LOADES1F_vS1G_EENS_8epilogue10collective18CollectiveEpilogueINS1J_23Sm100TmaWarpSpecializedILi1ELi1ELi64ELb0ELb0EEEJNS5_IJNSA_ILi128EEESG_SH_EEENS5_IJNSX_IS1O_SC_EENSX_ISG_SC_EEEEESJ_SK_SJ_SK_NS1J_6fusion15FusionCallbacksIS1N_NS1T_17LinearCombinationISJ_fSJ_fLNS_15FloatRoundStyleE2EEES1P_S1S_JEEENS4_5SM1004TMEM4LOAD26SM100_TMEM_LOAD_32dp32b64xENS4_13SM90_TMA_LOADENS16_INS17_ILi2ELi4ELi3EEES1A_NSX_INS5_IJS1B_SG_EEENS5_IJSG_SC_EEEEEEENS4_39AutoVectorizingCopyWithAssumedAlignmentILi128EEENS4_14SM90_TMA_STOREES28_S2A_S2A_EEEvvEEEEvNT_6ParamsE)
        /*0848*/ 	.short	0x0380
        /*084a*/ 	.short	0x0800


	//----- nvinfo : EIATTR_SW_WAR
	.align		4
.L_55:
        /*084c*/ 	.byte	0x04, 0x36
        /*084e*/ 	.short	(.L_57 - .L_56)
.L_56:
        /*0850*/ 	.word	0x00000008
.L_57:


//--------------------- .nv.callgraph             --------------------------
	.section	.nv.callgraph,"",@"SHT_CUDA_CALLGRAPH"
	.align	4
	.sectionentsize	8
	.align		4
        /*0000*/ 	.word	0x00000000
	.align		4
        /*0004*/ 	.word	0xffffffff
	.align		4
        /*0008*/ 	.word	index@(_ZN7cutlass13device_kernelINS_4gemm6kernel13GemmUniversalIN4cute5tupleIJiiiiEEENS1_10collective13CollectiveMmaINS1_35MainloopSm100TmaUmmaWarpSpecializedILi4ELi2ELi4ENS5_IJNS4_1CILi2EEESB_NSA_ILi1EEEEEEEENS5_IJNSA_ILi256EEENSA_ILi64EEENSA_ILi32EEEEEENS_12float_e5m2_tENS5_IJlSC_lEEESJ_SK_NS4_8TiledMMAINS4_8MMA_AtomIJNS4_10MMA_TraitsINS4_25SM100_MMA_F8F6F4_2x1SM_SSEJSJ_SJ_fSF_SG_NS4_17integral_constantINS4_4UMMA5MajorELSR_0EEESS_NSP_INSQ_7ScaleInELST_0EEESU_EEEEEENS4_6LayoutINS5_IJSC_SC_SC_EEENS5_IJNSA_ILi0EEESZ_SZ_EEEEENS5_IJNS4_10UnderscoreES12_S12_EEEEENS4_28SM100_TMA_2SM_LOAD_MULTICASTENS4_14ComposedLayoutINS4_7SwizzleILi1ELi4ELi3EEENS4_18smem_ptr_flag_bitsILi8EEENSX_INS5_IJNSA_ILi8EEESH_EEENS5_IJSH_SC_EEEEEEEvNS4_8identityENS4_18SM100_TMA_2SM_LOADES1F_vS1G_EENS_8epilogue10collective18CollectiveEpilogueINS1J_23Sm100TmaWarpSpecializedILi1ELi1ELi64ELb0ELb0EEEJNS5_IJNSA_ILi128EEESG_SH_EEENS5_IJNSX_IS1O_SC_EENSX_ISG_SC_EEEEESJ_SK_SJ_SK_NS1J_6fusion15FusionCallbacksIS1N_NS1T_17LinearCombinationISJ_fSJ_fLNS_15FloatRoundStyleE2EEES1P_S1S_JEEENS4_5SM1004TMEM4LOAD26SM100_TMEM_LOAD_32dp32b64xENS4_13SM90_TMA_LOADENS16_INS17_ILi2ELi4ELi3EEES1A_NSX_INS5_IJS1B_SG_EEENS5_IJSG_SC_EEEEEEENS4_39AutoVectorizingCopyWithAssumedAlignmentILi128EEENS4_14SM90_TMA_STOREES28_S2A_S2A_EEEvvEEEEvNT_6ParamsE)
	.align		4
        /*000c*/ 	.word	index@(__assertfail)
	.align		4
        /*0010*/ 	.word	0x00000000
	.align		4
        /*0014*/ 	.word	0xfffffffe
	.align		4
        /*0018*/ 	.word	0x00000000
	.align		4
        /*001c*/ 	.word	0xfffffffd
	.align		4
        /*0020*/ 	.word	0x00000000
	.align		4
        /*0024*/ 	.word	0xfffffffc


//--------------------- .nv.constant4             --------------------------
	.section	.nv.constant4,"a",@progbits
	.align	8
	.align		8
.nv.constant4:
        /*0000*/ 	.dword	__assertfail
	.align		8
        /*0008*/ 	.dword	__unnamed_1
	.align		8
        /*0010*/ 	.dword	__unnamed_2
	.align		8
        /*0018*/ 	.dword	_ZN39_INTERNAL_316d691e_4_k_cu_e784d3c8_89284cuda3std3__45__cpo5beginE
	.align		8
        /*0020*/ 	.dword	_ZN39_INTERNAL_316d691e_4_k_cu_e784d3c8_89284cuda3std3__45__cpo3endE
	.align		8
        /*0028*/ 	.dword	_ZN39_INTERNAL_316d691e_4_k_cu_e784d3c8_89284cuda3std3__45__cpo6cbeginE
	.align		8
        /*0030*/ 	.dword	_ZN39_INTERNAL_316d691e_4_k_cu_e784d3c8_89284cuda3std3__45__cpo4cendE
	.align		8
        /*0038*/ 	.dword	_ZN39_INTERNAL_316d691e_4_k_cu_e784d3c8_89284cuda3std3__441_GLOBAL__N__316d691e_4_k_cu_e784d3c8_89286ignoreE
	.align		8
        /*0040*/ 	.dword	_ZN39_INTERNAL_316d691e_4_k_cu_e784d3c8_89284cuda3std3__419piecewise_constructE
	.align		8
        /*0048*/ 	.dword	_ZN39_INTERNAL_316d691e_4_k_cu_e784d3c8_89284cuda3std3__48in_placeE
	.align		8
        /*0050*/ 	.dword	_ZN39_INTERNAL_316d691e_4_k_cu_e784d3c8_89284cuda3std6ranges3__45__cpo4swapE
	.align		8
        /*0058*/ 	.dword	_ZN39_INTERNAL_316d691e_4_k_cu_e784d3c8_89284cuda3std6ranges3__45__cpo9iter_moveE
	.align		8
        /*0060*/ 	.dword	_ZN39_INTERNAL_316d691e_4_k_cu_e784d3c8_89284cute7productE
	.align		8
        /*0068*/ 	.dword	_ZN39_INTERNAL_316d691e_4_k_cu_e784d3c8_89284cute1_E
	.align		8
        /*0070*/ 	.dword	$str$25
	.align		8
        /*0078*/ 	.dword	$str$26
	.align		8
        /*0080*/ 	.dword	$str$27
	.align		8
        /*0088*/ 	.dword	$str$28


//--------------------- .text._ZN7cutlass13device_kernelINS_4gemm6kernel13GemmUniversalIN4cute5tupleIJiiiiEEENS1_10collective13CollectiveMmaINS1_35MainloopSm100TmaUmmaWarpSpecializedILi4ELi2ELi4ENS5_IJNS4_1CILi2EEESB_NSA_ILi1EEEEEEEENS5_IJNSA_ILi256EEENSA_ILi64EEENSA_ILi32EEEEEENS_12float_e5m2_tENS5_IJlSC_lEEESJ_SK_NS4_8TiledMMAINS4_8MMA_AtomIJNS4_10MMA_TraitsINS4_25SM100_MMA_F8F6F4_2x1SM_SSEJSJ_SJ_fSF_SG_NS4_17integral_constantINS4_4UMMA5MajorELSR_0EEESS_NSP_INSQ_7ScaleInELST_0EEESU_EEEEEENS4_6LayoutINS5_IJSC_SC_SC_EEENS5_IJNSA_ILi0EEESZ_SZ_EEEEENS5_IJNS4_10UnderscoreES12_S12_EEEEENS4_28SM100_TMA_2SM_LOAD_MULTICASTENS4_14ComposedLayoutINS4_7SwizzleILi1ELi4ELi3EEENS4_18smem_ptr_flag_bitsILi8EEENSX_INS5_IJNSA_ILi8EEESH_EEENS5_IJSH_SC_EEEEEEEvNS4_8identityENS4_18SM100_TMA_2SM_LOADES1F_vS1G_EENS_8epilogue10collective18CollectiveEpilogueINS1J_23Sm100TmaWarpSpecializedILi1ELi1ELi64ELb0ELb0EEEJNS5_IJNSA_ILi128EEESG_SH_EEENS5_IJNSX_IS1O_SC_EENSX_ISG_SC_EEEEESJ_SK_SJ_SK_NS1J_6fusion15FusionCallbacksIS1N_NS1T_17LinearCombinationISJ_fSJ_fLNS_15FloatRoundStyleE2EEES1P_S1S_JEEENS4_5SM1004TMEM4LOAD26SM100_TMEM_LOAD_32dp32b64xENS4_13SM90_TMA_LOADENS16_INS17_ILi2ELi4ELi3EEES1A_NSX_INS5_IJS1B_SG_EEENS5_IJSG_SC_EEEEEEENS4_39AutoVectorizingCopyWithAssumedAlignmentILi128EEENS4_14SM90_TMA_STOREES28_S2A_S2A_EEEvvEEEEvNT_6ParamsE --------------------------
	.section	.text._ZN7cutlass13device_kernelINS_4gemm6kernel13GemmUniversalIN4cute5tupleIJiiiiEEENS1_10collective13CollectiveMmaINS1_35MainloopSm100TmaUmmaWarpSpecializedILi4ELi2ELi4ENS5_IJNS4_1CILi2EEESB_NSA_ILi1EEEEEEEENS5_IJNSA_ILi256EEENSA_ILi64EEENSA_ILi32EEEEEENS_12float_e5m2_tENS5_IJlSC_lEEESJ_SK_NS4_8TiledMMAINS4_8MMA_AtomIJNS4_10MMA_TraitsINS4_25SM100_MMA_F8F6F4_2x1SM_SSEJSJ_SJ_fSF_SG_NS4_17integral_constantINS4_4UMMA5MajorELSR_0EEESS_NSP_INSQ_7ScaleInELST_0EEESU_EEEEEENS4_6LayoutINS5_IJSC_SC_SC_EEENS5_IJNSA_ILi0EEESZ_SZ_EEEEENS5_IJNS4_10UnderscoreES12_S12_EEEEENS4_28SM100_TMA_2SM_LOAD_MULTICASTENS4_14ComposedLayoutINS4_7SwizzleILi1ELi4ELi3EEENS4_18smem_ptr_flag_bitsILi8EEENSX_INS5_IJNSA_ILi8EEESH_EEENS5_IJSH_SC_EEEEEEEvNS4_8identityENS4_18SM100_TMA_2SM_LOADES1F_vS1G_EENS_8epilogue10collective18CollectiveEpilogueINS1J_23Sm100TmaWarpSpecializedILi1ELi1ELi64ELb0ELb0EEEJNS5_IJNSA_ILi128EEESG_SH_EEENS5_IJNSX_IS1O_SC_EENSX_ISG_SC_EEEEESJ_SK_SJ_SK_NS1J_6fusion15FusionCallbacksIS1N_NS1T_17LinearCombinationISJ_fSJ_fLNS_15FloatRoundStyleE2EEES1P_S1S_JEEENS4_5SM1004TMEM4LOAD26SM100_TMEM_LOAD_32dp32b64xENS4_13SM90_TMA_LOADENS16_INS17_ILi2ELi4ELi3EEES1A_NSX_INS5_IJS1B_SG_EEENS5_IJSG_SC_EEEEEEENS4_39AutoVectorizingCopyWithAssumedAlignmentILi128EEENS4_14SM90_TMA_STOREES28_S2A_S2A_EEEvvEEEEvNT_6ParamsE,"ax",@progbits
	.align	128
.text._ZN7cutlass13device_kernelINS_4gemm6kernel13GemmUniversalIN4cute5tupleIJiiiiEEENS1_10collective13CollectiveMmaINS1_35MainloopSm100TmaUmmaWarpSpecializedILi4ELi2ELi4ENS5_IJNS4_1CILi2EEESB_NSA_ILi1EEEEEEEENS5_IJNSA_ILi256EEENSA_ILi64EEENSA_ILi32EEEEEENS_12float_e5m2_tENS5_IJlSC_lEEESJ_SK_NS4_8TiledMMAINS4_8MMA_AtomIJNS4_10MMA_TraitsINS4_25SM100_MMA_F8F6F4_2x1SM_SSEJSJ_SJ_fSF_SG_NS4_17integral_constantINS4_4UMMA5MajorELSR_0EEESS_NSP_INSQ_7ScaleInELST_0EEESU_EEEEEENS4_6LayoutINS5_IJSC_SC_SC_EEENS5_IJNSA_ILi0EEESZ_SZ_EEEEENS5_IJNS4_10UnderscoreES12_S12_EEEEENS4_28SM100_TMA_2SM_LOAD_MULTICASTENS4_14ComposedLayoutINS4_7SwizzleILi1ELi4ELi3EEENS4_18smem_ptr_flag_bitsILi8EEENSX_INS5_IJNSA_ILi8EEESH_EEENS5_IJSH_SC_EEEEEEEvNS4_8identityENS4_18SM100_TMA_2SM_LOADES1F_vS1G_EENS_8epilogue10collective18CollectiveEpilogueINS1J_23Sm100TmaWarpSpecializedILi1ELi1ELi64ELb0ELb0EEEJNS5_IJNSA_ILi128EEESG_SH_EEENS5_IJNSX_IS1O_SC_EENSX_ISG_SC_EEEEESJ_SK_SJ_SK_NS1J_6fusion15FusionCallbacksIS1N_NS1T_17LinearCombinationISJ_fSJ_fLNS_15FloatRoundStyleE2EEES1P_S1S_JEEENS4_5SM1004TMEM4LOAD26SM100_TMEM_LOAD_32dp32b64xENS4_13SM90_TMA_LOADENS16_INS17_ILi2ELi4ELi3EEES1A_NSX_INS5_IJS1B_SG_EEENS5_IJSG_SC_EEEEEEENS4_39AutoVectorizingCopyWithAssumedAlignmentILi128EEENS4_14SM90_TMA_STOREES28_S2A_S2A_EEEvvEEEEvNT_6ParamsE:
        .type           _ZN7cutlass13device_kernelINS_4gemm6kernel13GemmUniversalIN4cute5tupleIJiiiiEEENS1_10collective13CollectiveMmaINS1_35MainloopSm100TmaUmmaWarpSpecializedILi4ELi2ELi4ENS5_IJNS4_1CILi2EEESB_NSA_ILi1EEEEEEEENS5_IJNSA_ILi256EEENSA_ILi64EEENSA_ILi32EEEEEENS_12float_e5m2_tENS5_IJlSC_lEEESJ_SK_NS4_8TiledMMAINS4_8MMA_AtomIJNS4_10MMA_TraitsINS4_25SM100_MMA_F8F6F4_2x1SM_SSEJSJ_SJ_fSF_SG_NS4_17integral_constantINS4_4UMMA5MajorELSR_0EEESS_NSP_INSQ_7ScaleInELST_0EEESU_EEEEEENS4_6LayoutINS5_IJSC_SC_SC_EEENS5_IJNSA_ILi0EEESZ_SZ_EEEEENS5_IJNS4_10UnderscoreES12_S12_EEEEENS4_28SM100_TMA_2SM_LOAD_MULTICASTENS4_14ComposedLayoutINS4_7SwizzleILi1ELi4ELi3EEENS4_18smem_ptr_flag_bitsILi8EEENSX_INS5_IJNSA_ILi8EEESH_EEENS5_IJSH_SC_EEEEEEEvNS4_8identityENS4_18SM100_TMA_2SM_LOADES1F_vS1G_EENS_8epilogue10collective18CollectiveEpilogueINS1J_23Sm100TmaWarpSpecializedILi1ELi1ELi64ELb0ELb0EEEJNS5_IJNSA_ILi128EEESG_SH_EEENS5_IJNSX_IS1O_SC_EENSX_ISG_SC_EEEEESJ_SK_SJ_SK_NS1J_6fusion15FusionCallbacksIS1N_NS1T_17LinearCombinationISJ_fSJ_fLNS_15FloatRoundStyleE2EEES1P_S1S_JEEENS4_5SM1004TMEM4LOAD26SM100_TMEM_LOAD_32dp32b64xENS4_13SM90_TMA_LOADENS16_INS17_ILi2ELi4ELi3EEES1A_NSX_INS5_IJS1B_SG_EEENS5_IJSG_SC_EEEEEEENS4_39AutoVectorizingCopyWithAssumedAlignmentILi128EEENS4_14SM90_TMA_STOREES28_S2A_S2A_EEEvvEEEEvNT_6ParamsE,@function
        .size           _ZN7cutlass13device_kernelINS_4gemm6kernel13GemmUniversalIN4cute5tupleIJiiiiEEENS1_10collective13CollectiveMmaINS1_35MainloopSm100TmaUmmaWarpSpecializedILi4ELi2ELi4ENS5_IJNS4_1CILi2EEESB_NSA_ILi1EEEEEEEENS5_IJNSA_ILi256EEENSA_ILi64EEENSA_ILi32EEEEEENS_12float_e5m2_tENS5_IJlSC_lEEESJ_SK_NS4_8TiledMMAINS4_8MMA_AtomIJNS4_10MMA_TraitsINS4_25SM100_MMA_F8F6F4_2x1SM_SSEJSJ_SJ_fSF_SG_NS4_17integral_constantINS4_4UMMA5MajorELSR_0EEESS_NSP_INSQ_7ScaleInELST_0EEESU_EEEEEENS4_6LayoutINS5_IJSC_SC_SC_EEENS5_IJNSA_ILi0EEESZ_SZ_EEEEENS5_IJNS4_10UnderscoreES12_S12_EEEEENS4_28SM100_TMA_2SM_LOAD_MULTICASTENS4_14ComposedLayoutINS4_7SwizzleILi1ELi4ELi3EEENS4_18smem_ptr_flag_bitsILi8EEENSX_INS5_IJNSA_ILi8EEESH_EEENS5_IJSH_SC_EEEEEEEvNS4_8identityENS4_18SM100_TMA_2SM_LOADES1F_vS1G_EENS_8epilogue10collective18CollectiveEpilogueINS1J_23Sm100TmaWarpSpecializedILi1ELi1ELi64ELb0ELb0EEEJNS5_IJNSA_ILi128EEESG_SH_EEENS5_IJNSX_IS1O_SC_EENSX_ISG_SC_EEEEESJ_SK_SJ_SK_NS1J_6fusion15FusionCallbacksIS1N_NS1T_17LinearCombinationISJ_fSJ_fLNS_15FloatRoundStyleE2EEES1P_S1S_JEEENS4_5SM1004TMEM4LOAD26SM100_TMEM_LOAD_32dp32b64xENS4_13SM90_TMA_LOADENS16_INS17_ILi2ELi4ELi3EEES1A_NSX_INS5_IJS1B_SG_EEENS5_IJSG_SC_EEEEEEENS4_39AutoVectorizingCopyWithAssumedAlignmentILi128EEENS4_14SM90_TMA_STOREES28_S2A_S2A_EEEvvEEEEvNT_6ParamsE,(.L_x_149 - _ZN7cutlass13device_kernelINS_4gemm6kernel13GemmUniversalIN4cute5tupleIJiiiiEEENS1_10collective13CollectiveMmaINS1_35MainloopSm100TmaUmmaWarpSpecializedILi4ELi2ELi4ENS5_IJNS4_1CILi2EEESB_NSA_ILi1EEEEEEEENS5_IJNSA_ILi256EEENSA_ILi64EEENSA_ILi32EEEEEENS_12float_e5m2_tENS5_IJlSC_lEEESJ_SK_NS4_8TiledMMAINS4_8MMA_AtomIJNS4_10MMA_TraitsINS4_25SM100_MMA_F8F6F4_2x1SM_SSEJSJ_SJ_fSF_SG_NS4_17integral_constantINS4_4UMMA5MajorELSR_0EEESS_NSP_INSQ_7ScaleInELST_0EEESU_EEEEEENS4_6LayoutINS5_IJSC_SC_SC_EEENS5_IJNSA_ILi0EEESZ_SZ_EEEEENS5_IJNS4_10UnderscoreES12_S12_EEEEENS4_28SM100_TMA_2SM_LOAD_MULTICASTENS4_14ComposedLayoutINS4_7SwizzleILi1ELi4ELi3EEENS4_18smem_ptr_flag_bitsILi8EEENSX_INS5_IJNSA_ILi8EEESH_EEENS5_IJSH_SC_EEEEEEEvNS4_8identityENS4_18SM100_TMA_2SM_LOADES1F_vS1G_EENS_8epilogue10collective18CollectiveEpilogueINS1J_23Sm100TmaWarpSpecializedILi1ELi1ELi64ELb0ELb0EEEJNS5_IJNSA_ILi128EEESG_SH_EEENS5_IJNSX_IS1O_SC_EENSX_ISG_SC_EEEEESJ_SK_SJ_SK_NS1J_6fusion15FusionCallbacksIS1N_NS1T_17LinearCombinationISJ_fSJ_fLNS_15FloatRoundStyleE2EEES1P_S1S_JEEENS4_5SM1004TMEM4LOAD26SM100_TMEM_LOAD_32dp32b64xENS4_13SM90_TMA_LOADENS16_INS17_ILi2ELi4ELi3EEES1A_NSX_INS5_IJS1B_SG_EEENS5_IJSG_SC_EEEEEEENS4_39AutoVectorizingCopyWithAssumedAlignmentILi128EEENS4_14SM90_TMA_STOREES28_S2A_S2A_EEEvvEEEEvNT_6ParamsE)
        .other          _ZN7cutlass13device_kernelINS_4gemm6kernel13GemmUniversalIN4cute5tupleIJiiiiEEENS1_10collective13CollectiveMmaINS1_35MainloopSm100TmaUmmaWarpSpecializedILi4ELi2ELi4ENS5_IJNS4_1CILi2EEESB_NSA_ILi1EEEEEEEENS5_IJNSA_ILi256EEENSA_ILi64EEENSA_ILi32EEEEEENS_12float_e5m2_tENS5_IJlSC_lEEESJ_SK_NS4_8TiledMMAINS4_8MMA_AtomIJNS4_10MMA_TraitsINS4_25SM100_MMA_F8F6F4_2x1SM_SSEJSJ_SJ_fSF_SG_NS4_17integral_constantINS4_4UMMA5MajorELSR_0EEESS_NSP_INSQ_7ScaleInELST_0EEESU_EEEEEENS4_6LayoutINS5_IJSC_SC_SC_EEENS5_IJNSA_ILi0EEESZ_SZ_EEEEENS5_IJNS4_10UnderscoreES12_S12_EEEEENS4_28SM100_TMA_2SM_LOAD_MULTICASTENS4_14ComposedLayoutINS4_7SwizzleILi1ELi4ELi3EEENS4_18smem_ptr_flag_bitsILi8EEENSX_INS5_IJNSA_ILi8EEESH_EEENS5_IJSH_SC_EEEEEEEvNS4_8identityENS4_18SM100_TMA_2SM_LOADES1F_vS1G_EENS_8epilogue10collective18CollectiveEpilogueINS1J_23Sm100TmaWarpSpecializedILi1ELi1ELi64ELb0ELb0EEEJNS5_IJNSA_ILi128EEESG_SH_EEENS5_IJNSX_IS1O_SC_EENSX_ISG_SC_EEEEESJ_SK_SJ_SK_NS1J_6fusion15FusionCallbacksIS1N_NS1T_17LinearCombinationISJ_fSJ_fLNS_15FloatRoundStyleE2EEES1P_S1S_JEEENS4_5SM1004TMEM4LOAD26SM100_TMEM_LOAD_32dp32b64xENS4_13SM90_TMA_LOADENS16_INS17_ILi2ELi4ELi3EEES1A_NSX_INS5_IJS1B_SG_EEENS5_IJSG_SC_EEEEEEENS4_39AutoVectorizingCopyWithAssumedAlignmentILi128EEENS4_14SM90_TMA_STOREES28_S2A_S2A_EEEvvEEEEvNT_6ParamsE,@"STO_CUDA_ENTRY STV_DEFAULT"
_ZN7cutlass13device_kernelINS_4gemm6kernel13GemmUniversalIN4cute5tupleIJiiiiEEENS1_10collective13CollectiveMmaINS1_35MainloopSm100TmaUmmaWarpSpecializedILi4ELi2ELi4ENS5_IJNS4_1CILi2EEESB_NSA_ILi1EEEEEEEENS5_IJNSA_ILi256EEENSA_ILi64EEENSA_ILi32EEEEEENS_12float_e5m2_tENS5_IJlSC_lEEESJ_SK_NS4_8TiledMMAINS4_8MMA_AtomIJNS4_10MMA_TraitsINS4_25SM100_MMA_F8F6F4_2x1SM_SSEJSJ_SJ_fSF_SG_NS4_17integral_constantINS4_4UMMA5MajorELSR_0EEESS_NSP_INSQ_7ScaleInELST_0EEESU_EEEEEENS4_6LayoutINS5_IJSC_SC_SC_EEENS5_IJNSA_ILi0EEESZ_SZ_EEEEENS5_IJNS4_10UnderscoreES12_S12_EEEEENS4_28SM100_TMA_2SM_LOAD_MULTICASTENS4_14ComposedLayoutINS4_7SwizzleILi1ELi4ELi3EEENS4_18smem_ptr_flag_bitsILi8EEENSX_INS5_IJNSA_ILi8EEESH_EEENS5_IJSH_SC_EEEEEEEvNS4_8identityENS4_18SM100_TMA_2SM_LOADES1F_vS1G_EENS_8epilogue10collective18CollectiveEpilogueINS1J_23Sm100TmaWarpSpecializedILi1ELi1ELi64ELb0ELb0EEEJNS5_IJNSA_ILi128EEESG_SH_EEENS5_IJNSX_IS1O_SC_EENSX_ISG_SC_EEEEESJ_SK_SJ_SK_NS1J_6fusion15FusionCallbacksIS1N_NS1T_17LinearCombinationISJ_fSJ_fLNS_15FloatRoundStyleE2EEES1P_S1S_JEEENS4_5SM1004TMEM4LOAD26SM100_TMEM_LOAD_32dp32b64xENS4_13SM90_TMA_LOADENS16_INS17_ILi2ELi4ELi3EEES1A_NSX_INS5_IJS1B_SG_EEENS5_IJSG_SC_EEEEEEENS4_39AutoVectorizingCopyWithAssumedAlignmentILi128EEENS4_14SM90_TMA_STOREES28_S2A_S2A_EEEvvEEEEvNT_6ParamsE:
[----:B------:R-:W1:Y:S01]  /*0000*/  LDC R1, c[0x0][0x37c] ;  /* 0x0000df00ff017b82 */ /* 0x000e620000000800 */
[----:B------:R-:W2:Y:S01]  /*0010*/  S2R R131, SR_TID.X ;  /* 0x0000000000837919 */ /* 0x000ea20000002100 */
[----:B------:R-:W3:Y:S06]  /*0020*/  LDCU.64 UR8, c[0x0][0x890] ;  /* 0x00011200ff0877ac */ /* 0x000eec0008000a00 */
[----:B------:R-:W4:Y:S01]  /*0030*/  S2UR UR4, SR_CgaCtaId ;  /* 0x00000000000479c3 */ /* 0x000f220000008800 */
[----:B------:R-:W-:Y:S02]  /*0040*/  PRMT R141, RZ, 0x7610, R141 ;  /* 0x00007610ff8d7816 */ /* 0x000fe4000000008d */
[----:B------:R-:W-:Y:S01]  /*0050*/  ELECT P1, URZ, PT ;  /* 0x0000000000ff782f */ /* 0x000fe20003820000 */
[----:B---3--:R-:W-:-:S04]  /*0060*/  UISETP.NE.U32.AND UP0, UPT, UR8, URZ, UPT ;  /* 0x000000ff0800728c */ /* 0x008fc8000bf05070 */
[----:B------:R-:W-:Y:S02]  /*0070*/  UISETP.NE.AND.EX UP0, UPT, UR9, URZ, UPT, UP0 ;  /* 0x000000ff0900728c */ /* 0x000fe4000bf05300 */
[----:B----4-:R-:W-:Y:S02]  /*0080*/  ULOP3.LUT UR27, UR4, 0x1, URZ, 0xc0, !UPT ;  /* 0x00000001041b7892 */ /* 0x010fe4000f8ec0ff */
[----:B------:R-:W-:Y:S01]  /*0090*/  ULOP3.LUT UR29, UR4, 0x1, URZ, 0x3c, !UPT ;  /* 0x00000001041d7892 */ /* 0x000fe2000f8e3cff */
[----:B--2---:R-:W-:-:S05]  /*00a0*/  SHF.R.U32.HI R142, RZ, 0x5, R131 ;  /* 0x00000005ff8e7819 */ /* 0x004fca0000011683 */
[----:B------:R-:W2:Y:S02]  /*00b0*/  SHFL.IDX PT, R0, R142, RZ, 0x1f ;  /* 0x00001fff8e007589 */ /* 0x000ea400000e0000 */
[----:B--2---:R-:W-:Y:S01]  /*00c0*/  R2UR UR13, R0 ;  /* 0x00000000000d72ca */ /* 0x004fe200000e0000 */
[----:B-1----:R-:W-:-:S14]  /*00d0*/  BRA.U UP0, `(.L_x_0) ;  /* 0x0000000100307547 */ /* 0x002fdc000b800000 */
[----:B------:R-:W1:Y:S02]  /*00e0*/  LDCU.64 UR4, c[0x0][0x888] ;  /* 0x00011100ff0477ac */ /* 0x000e640008000a00 */
[----:B-1----:R-:W-:-:S04]  /*00f0*/  UISETP.NE.U32.AND UP0, UPT, UR4, URZ, UPT ;  /* 0x000000ff0400728c */ /* 0x002fc8000bf05070 */
[----:B------:R-:W-:-:S09]  /*0100*/  UISETP.NE.AND.EX UP0, UPT, UR5, URZ, UPT, UP0 ;  /* 0x000000ff0500728c */ /* 0x000fd2000bf05300 */
[----:B------:R-:W-:Y:S05]  /*0110*/  BRA.U !UP0, `(.L_x_1) ;  /* 0x0000000108147547 */ /* 0x000fea000b800000 */
[----:B------:R-:W1:Y:S01]  /*0120*/  LDC.64 R2, c[0x0][0x888] ;  /* 0x00022200ff027b82 */ /* 0x000e620000000a00 */
[----:B------:R-:W1:Y:S02]  /*0130*/  LDCU.64 UR4, c[0x0][0x358] ;  /* 0x00006b00ff0477ac */ /* 0x000e640008000a00 */
[----:B-1----:R1:W5:Y:S01]  /*0140*/  LDG.E R71, desc[UR4][R2.64] ;  /* 0x0000000402477981 */ /* 0x002362000c1e1900 */
[----:B------:R-:W-:Y:S01]  /*0150*/  HFMA2 R141, -RZ, RZ, 0, 5.9604644775390625e-08 ;  /* 0x00000001ff8d7431 */ /* 0x000fe200000001ff */
[----:B------:R-:W-:Y:S05]  /*0160*/  BRA `(.L_x_0) ;  /* 0x00000000000c7947 */ /* 0x000fea0003800000 */
.L_x_1:
[----:B------:R-:W1:Y:S01]  /*0170*/  LDCU UR4, c[0x0][0x880] ;  /* 0x00011000ff0477ac */ /* 0x000e620008000800 */
[----:B------:R-:W-:Y:S01]  /*0180*/  HFMA2 R141, -RZ, RZ, 0, 5.9604644775390625e-08 ;  /* 0x00000001ff8d7431 */ /* 0x000fe200000001ff */
[----:B-1----:R-:W-:-:S07]  /*0190*/  MOV R71, UR4 ;  /* 0x0000000400477c02 */ /* 0x002fce0008000f00 */
.L_x_0:
[----:B------:R-:W2:Y:S02]  /*01a0*/  LDCU.64 UR4, c[0x0][0x8b0] ;  /* 0x00011600ff0477ac */ /* 0x000ea40008000a00 */
[----:B--2---:R-:W-:-:S04]  /*01b0*/  UISETP.NE.U32.AND UP0, UPT, UR4, URZ, UPT ;  /* 0x000000ff0400728c */ /* 0x004fc8000bf05070 */
[----:B------:R-:W-:-:S09]  /*01c0*/  UISETP.NE.AND.EX UP0, UPT, UR5, URZ, UPT, UP0 ;  /* 0x000000ff0500728c */ /* 0x000fd2000bf05300 */
[----:B------:R-:W-:Y:S05]  /*01d0*/  BRA.U UP0, `(.L_x_2) ;  /* 0x0000000100287547 */ /* 0x000fea000b800000 */
[----:B------:R-:W2:Y:S02]  /*01e0*/  LDCU.64 UR4, c[0x0][0x8a8] ;  /* 0x00011500ff0477ac */ /* 0x000ea40008000a00 */
[----:B--2---:R-:W-:-:S04]  /*01f0*/  UISETP.NE.U32.AND UP0, UPT, UR4, URZ, UPT ;  /* 0x000000ff0400728c */ /* 0x004fc8000bf05070 */
[----:B------:R-:W-:-:S09]  /*0200*/  UISETP.NE.AND.EX UP0, UPT, UR5, URZ, UPT, UP0 ;  /* 0x000000ff0500728c */ /* 0x000fd2000bf05300 */
[----:B------:R-:W-:Y:S05]  /*0210*/  BRA.U !UP0, `(.L_x_3) ;  /* 0x0000000108107547 */ /* 0x000fea000b800000 */
[----:B-1----:R-:W1:Y:S01]  /*0220*/  LDC.64 R2, c[0x0][0x8a8] ;  /* 0x00022a00ff027b82 */ /* 0x002e620000000a00 */
[----:B------:R-:W1:Y:S02]  /*0230*/  LDCU.64 UR4, c[0x0][0x358] ;  /* 0x00006b00ff0477ac */ /* 0x000e640008000a00 */
[----:B-1----:R2:W5:Y:S01]  /*0240*/  LDG.E R70, desc[UR4][R2.64] ;  /* 0x0000000402467981 */ /* 0x002562000c1e1900 */
[----:B------:R-:W-:Y:S05]  /*0250*/  BRA `(.L_x_2) ;  /* 0x0000000000087947 */ /* 0x000fea0003800000 */
.L_x_3:
[----:B------:R-:W2:Y:S02]  /*0260*/  LDCU UR4, c[0x0][0x8a0] ;  /* 0x00011400ff0477ac */ /* 0x000ea40008000800 */
[----:B--2---:R-:W-:Y:S02]  /*0270*/  MOV R70, UR4 ;  /* 0x0000000400467c02 */ /* 0x004fe40008000f00 */
.L_x_2:
[----:B------:R-:W-:Y:S01]  /*0280*/  IMAD.U32 R0, RZ, RZ, UR13 ;  /* 0x0000000dff007e24 */ /* 0x000fe2000f8e00ff */
[----:B------:R-:W-:Y:S04]  /*0290*/  BSSY.RECONVERGENT B0, `(.L_x_4) ;  /* 0x000000c000007945 */ /* 0x000fe80003800200 */
[C---:B------:R-:W-:Y:S02]  /*02a0*/  ISETP.NE.OR P2, PT, R0.reuse, 0x1, !P1 ;  /* 0x000000010000780c */ /* 0x040fe40004f45670 */
[----:B------:R-:W-:-:S11]  /*02b0*/  ISETP.NE.OR P0, PT, R0, 0x3, !P1 ;  /* 0x000000030000780c */ /* 0x000fd60004f05670 */
[----:B------:R-:W-:Y:S05]  /*02c0*/  @P2 BRA `(.L_x_5) ;  /* 0x0000000000202947 */ /* 0x000fea0003800000 */
[----:B------:R-:W3:Y:S02]  /*02d0*/  LDCU.64 UR4, c[0x0][0x348] ;  /* 0x00006900ff0477ac */ /* 0x000ee40008000a00 */
[----:B---3--:R-:W-:Y:S02]  /*02e0*/  UIADD3 UR6, UP1, UPT, UR4, 0x80, URZ ;  /* 0x0000008004067890 */ /* 0x008fe4000ff3e0ff */
[----:B------:R-:W-:Y:S02]  /*02f0*/  UIADD3 UR4, UP0, UPT, UR4, 0x180, URZ ;  /* 0x0000018004047890 */ /* 0x000fe4000ff1e0ff */
[----:B------:R-:W-:Y:S02]  /*0300*/  UIADD3.X UR7, UPT, UPT, URZ, UR5, URZ, UP1, !UPT ;  /* 0x00000005ff077290 */ /* 0x000fe40008ffe4ff */
[----:B------:R-:W-:-:S07]  /*0310*/  UIADD3.X UR5, UPT, UPT, URZ, UR5, URZ, UP0, !UPT ;  /* 0x00000005ff057290 */ /* 0x000fce00087fe4ff */
[----:B------:R3:W-:Y:S02]  /*0320*/  UTMACCTL.PF [UR6] ;  /* 0x00000000060079b9 */ /* 0x0007e40008040000 */
[----:B------:R3:W-:Y:S02]  /*0330*/  UTMACCTL.PF [UR4] ;  /* 0x00000000040079b9 */ /* 0x0007e40008040000 */
[----:B---3--:R-:W-:Y:S01]  /*0340*/  NOP ;  /* 0x0000000000007918 */ /* 0x008fe20000000000 */
.L_x_5:
[----:B------:R-:W-:Y:S05]  /*0350*/  BSYNC.RECONVERGENT B0 ;  /* 0x0000000000007941 */ /* 0x000fea0003800200 */
.L_x_4:
[----:B------:R-:W-:Y:S04]  /*0360*/  BSSY.RECONVERGENT B0, `(.L_x_6) ;  /* 0x000000a000007945 */ /* 0x000fe80003800200 */
        /* <DEDUP_REMOVED lines=9> */
.L_x_7:
[----:B------:R-:W-:Y:S05]  /*0400*/  BSYNC.RECONVERGENT B0 ;  /* 0x0000000000007941 */ /* 0x000fea0003800200 */
.L_x_6:
[----:B------:R-:W3:Y:S01]  /*0410*/  LDCU.64 UR4, c[0x0][0x888] ;  /* 0x00011100ff0477ac */ /* 0x000ee20008000a00 */
[----:B------:R-:W-:Y:S02]  /*0420*/  UISETP.EQ.U32.AND UP1, UPT, UR8, URZ, UPT ;  /* 0x000000ff0800728c */ /* 0x000fe4000bf22070 */
[----:B------:R-:W-:Y:S02]  /*0430*/  UPLOP3.LUT UP3, UPT, UPT, UPT, UPT, 0x80, 0x8 ;  /* 0x000000000008789c */ /* 0x000fe40003f6f070 */
[----:B---3--:R-:W-:-:S04]  /*0440*/  UISETP.NE.U32.AND UP0, UPT, UR4, URZ, UPT ;  /* 0x000000ff0400728c */ /* 0x008fc8000bf05070 */
[----:B------:R-:W-:-:S04]  /*0450*/  UISETP.NE.AND.EX UP0, UPT, UR5, URZ, UPT, UP0 ;  /* 0x000000ff0500728c */ /* 0x000fc8000bf05300 */
[----:B------:R-:W-:-:S04]  /*0460*/  UISETP.EQ.OR.EX UP2, UPT, UR9, URZ, !UP0, UP1 ;  /* 0x000000ff0900728c */ /* 0x000fc8000c742710 */
[----:B------:R-:W-:-:S05]  /*0470*/  UP2UR UR60, UPR, URZ, 0x4 ;  /* 0x00000004ff3c7883 */ /* 0x000fca0008000000 */
[----:B------:R-:W-:Y:S07]  /*0480*/  BRA.U !UP2, `(.L_x_8) ;  /* 0x000000010a207547 */ /* 0x000fee000b800000 */
[----:B------:R-:W-:Y:S01]  /*0490*/  UISETP.NE.U32.AND UP1, UPT, UR8, URZ, UPT ;  /* 0x000000ff0800728c */ /* 0x000fe2000bf25070 */
[----:B-----5:R-:W-:Y:S01]  /*04a0*/  FSETP.NEU.AND P0, PT, R71, RZ, PT ;  /* 0x000000ff4700720b */ /* 0x020fe20003f0d000 */
[----:B------:R-:W-:Y:S02]  /*04b0*/  USEL UR4, URZ, 0xffffffff, UP0 ;  /* 0xffffffffff047887 */ /* 0x000fe40008000000 */
[----:B------:R-:W-:-:S10]  /*04c0*/  UISETP.NE.AND.EX UP1, UPT, UR9, URZ, UPT, UP1 ;  /* 0x000000ff0900728c */ /* 0x000fd4000bf25310 */
[----:B------:R-:W-:Y:S01]  /*04d0*/  VOTEU.ANY UP0, P0 ;  /* 0x0000000000ff7886 */ /* 0x000fe20000000100 */
[----:B------:R-:W-:-:S04]  /*04e0*/  @!UP1 USEL UR4, URZ, 0xffffffff, UP0 ;  /* 0xffffffffff049887 */ /* 0x000fc80008000000 */
[----:B------:R-:W-:-:S04]  /*04f0*/  ULOP3.LUT UR4, UR4, 0x1, URZ, 0xc0, !UPT ;  /* 0x0000000104047892 */ /* 0x000fc8000f8ec0ff */
[----:B------:R-:W-:-:S11]  /*0500*/  UISETP.NE.U32.AND UP3, UPT, UR4, 0x1, UPT ;  /* 0x000000010400788c */ /* 0x000fd6000bf65070 */
.L_x_8:
[----:B------:R-:W3:Y:S01]  /*0510*/  SHFL.IDX PT, R0, R142, RZ, 0x1f ;  /* 0x00001fff8e007589 */ /* 0x000ee200000e0000 */
[----:B------:R-:W-:-:S04]  /*0520*/  UISETP.NE.AND UP0, UPT, UR13, 0x2, UPT ;  /* 0x000000020d00788c */ /* 0x000fc8000bf05270 */
[----:B------:R-:W-:Y:S02]  /*0530*/  UISETP.EQ.AND UP1, UPT, UR27, URZ, !UP0 ;  /* 0x000000ff1b00728c */ /* 0x000fe4000c722270 */
[----:B------:R-:W-:-:S04]  /*0540*/  USEL UR34, URZ, 0x1, UP0 ;  /* 0x00000001ff227887 */ /* 0x000fc80008000000 */
[----:B------:R-:W-:Y:S02]  /*0550*/  PLOP3.LUT P3, PT, P1, PT, UP1, 0x80, 0x8 ;  /* 0x000000000008781c */ /* 0x000fe40000f6f018 */
[----:B---3--:R-:W-:-:S13]  /*0560*/  ISETP.NE.AND P0, PT, R0, RZ, PT ;  /* 0x000000ff0000720c */ /* 0x008fda0003f05270 */
[----:B------:R-:W-:Y:S05]  /*0570*/  @P0 BRA `(.L_x_9) ;  /* 0x0000000000580947 */ /* 0x000fea0003800000 */
[----:B------:R-:W3:Y:S01]  /*0580*/  S2UR UR5, SR_CgaCtaId ;  /* 0x00000000000579c3 */ /* 0x000ee20000008800 */
[----:B------:R-:W-:Y:S01]  /*0590*/  UMOV UR4, 0x400 ;  /* 0x0000040000047882 */ /* 0x000fe20000000000 */
[----:B------:R-:W-:Y:S01]  /*05a0*/  UMOV UR8, 0x1 ;  /* 0x0000000100087882 */ /* 0x000fe20000000000 */
[----:B------:R-:W-:Y:S01]  /*05b0*/  UMOV UR6, 0x2 ;  /* 0x0000000200067882 */ /* 0x000fe20000000000 */
[----:B------:R-:W-:-:S04]  /*05c0*/  UIADD3 UR8, UPT, UPT, -UR8, 0x100000, URZ ;  /* 0x0010000008087890 */ /* 0x000fc8000fffe1ff */
[----:B------:R-:W-:Y:S02]  /*05d0*/  USHF.L.U32 UR9, UR8, 0xb, URZ ;  /* 0x0000000b08097899 */ /* 0x000fe400080006ff */
[----:B------:R-:W-:Y:S02]  /*05e0*/  USHF.L.U32 UR8, UR8, 0x1, URZ ;  /* 0x0000000108087899 */ /* 0x000fe400080006ff */
[----:B------:R-:W-:-:S04]  /*05f0*/  UIADD3 UR6, UPT, UPT, -UR6, 0x100000, URZ ;  /* 0x0010000006067890 */ /* 0x000fc8000fffe1ff */
[----:B------:R-:W-:Y:S02]  /*0600*/  USHF.L.U32 UR7, UR6, 0xb, URZ ;  /* 0x0000000b06077899 */ /* 0x000fe400080006ff */
[----:B------:R-:W-:Y:S01]  /*0610*/  USHF.L.U32 UR6, UR6, 0x1, URZ ;  /* 0x0000000106067899 */ /* 0x000fe200080006ff */
[----:B------:R-:W-:Y:S01]  /*0620*/  ELECT P0, URZ, PT ;  /* 0x0000000000ff782f */ /* 0x000fe20003800000 */
[----:B---3--:R-:W-:Y:S01]  /*0630*/  ULEA UR4, UR5, UR4, 0x18 ;  /* 0x0000000405047291 */ /* 0x008fe2000f8ec0ff */
[----:B------:R-:W3:Y:S11]  /*0640*/  FENCE.VIEW.ASYNC.S ;  /* 0x00000000000073c6 */ /* 0x000ef60000000000 */
[----:B---3--:R3:W4:Y:S01]  /*0650*/  SYNCS.EXCH.64 URZ, [UR4], UR8 ;  /* 0x0000000804ff75b2 */ /* 0x0087220008000100 */
[----:B------:R3:W1:Y:S01]  /*0660*/  SYNCS.EXCH.64 URZ, [UR4+0x20], UR6 ;  /* 0x0000200604ff75b2 */ /* 0x0006620008000100 */
[----:B------:R3:W1:Y:S01]  /*0670*/  SYNCS.EXCH.64 URZ, [UR4+0x8], UR8 ;  /* 0x0000080804ff75b2 */ /* 0x0006620008000100 */
[----:B------:R3:W1:Y:S01]  /*0680*/  SYNCS.EXCH.64 URZ, [UR4+0x28], UR6 ;  /* 0x0000280604ff75b2 */ /* 0x0006620008000100 */
[----:B------:R3:W1:Y:S01]  /*0690*/  SYNCS.EXCH.64 URZ, [UR4+0x10], UR8 ;  /* 0x0000100804ff75b2 */ /* 0x0006620008000100 */
[----:B------:R3:W1:Y:S01]  /*06a0*/  SYNCS.EXCH.64 URZ, [UR4+0x30], UR6 ;  /* 0x0000300604ff75b2 */ /* 0x0006620008000100 */
[----:B------:R3:W1:Y:S01]  /*06b0*/  SYNCS.EXCH.64 URZ, [UR4+0x18], UR8 ;  /* 0x0000180804ff75b2 */ /* 0x0006620008000100 */
[----:B------:R3:W1:Y:S01]  /*06c0*/  SYNCS.EXCH.64 URZ, [UR4+0x38], UR6 ;  /* 0x0000380604ff75b2 */ /* 0x0006620008000100 */
[----:B------:R-:W-:Y:S01]  /*06d0*/  NOP ;  /* 0x0000000000007918 */ /* 0x000fe20000000000 */
.L_x_9:
[----:B------:R-:W2:Y:S01]  /*06e0*/  SHFL.IDX PT, R0, R142, RZ, 0x1f ;  /* 0x00001fff8e007589 */ /* 0x000ea200000e0000 */
[----:B------:R-:W-:Y:S01]  /*06f0*/  NOP ;  /* 0x0000000000007918 */ /* 0x000fe20000000000 */
[----:B--2---:R-:W-:-:S13]  /*0700*/  ISETP.NE.AND P0, PT, R0, 0x1, PT ;  /* 0x000000010000780c */ /* 0x004fda0003f05270 */
[----:B------:R-:W-:Y:S05]  /*0710*/  @P0 BRA `(.L_x_10) ;  /* 0x0000000000400947 */ /* 0x000fea0003800000 */
[----:B------:R-:W2:Y:S01]  /*0720*/  S2UR UR5, SR_CgaCtaId ;  /* 0x00000000000579c3 */ /* 0x000ea20000008800 */
[----:B---3--:R-:W-:Y:S01]  /*0730*/  UMOV UR4, 0x400 ;  /* 0x0000040000047882 */ /* 0x008fe20000000000 */
        /* <DEDUP_REMOVED lines=9> */
[----:B--2---:R-:W-:Y:S01]  /*07d0*/  ULEA UR4, UR5, UR4, 0x18 ;  /* 0x0000000405047291 */ /* 0x004fe2000f8ec0ff */
[----:B------:R-:W2:Y:S11]  /*07e0*/  FENCE.VIEW.ASYNC.S ;  /* 0x00000000000073c6 */ /* 0x000eb60000000000 */
[----:B--2---:R2:W3:Y:S01]  /*07f0*/  SYNCS.EXCH.64 URZ, [UR4+0x40], UR8 ;  /* 0x0000400804ff75b2 */ /* 0x0044e20008000100 */
[----:B------:R2:W1:Y:S01]  /*0800*/  SYNCS.EXCH.64 URZ, [UR4+0x48], UR6 ;  /* 0x0000480604ff75b2 */ /* 0x0004620008000100 */
[----:B------:R-:W-:Y:S01]  /*0810*/  NOP ;  /* 0x0000000000007918 */ /* 0x000fe20000000000 */
.L_x_10:
[----:B------:R-:W4:Y:S01]  /*0820*/  SHFL.IDX PT, R0, R142, RZ, 0x1f ;  /* 0x00001fff8e007589 */ /* 0x000f2200000e0000 */
[----:B------:R-:W-:Y:S01]  /*0830*/  NOP ;  /* 0x0000000000007918 */ /* 0x000fe20000000000 */
[----:B----4-:R-:W-:-:S13]  /*0840*/  ISETP.NE.AND P0, PT, R0, 0x3, PT ;  /* 0x000000030000780c */ /* 0x010fda0003f05270 */
[----:B------:R-:W-:Y:S05]  /*0850*/  @P0 BRA `(.L_x_11) ;  /* 0x0000000000300947 */ /* 0x000fea0003800000 */
[----:B------:R-:W4:Y:S01]  /*0860*/  S2UR UR5, SR_CgaCtaId ;  /* 0x00000000000579c3 */ /* 0x000f220000008800 */
[----:B--23--:R-:W-:Y:S01]  /*0870*/  UMOV UR6, 0x400 ;  /* 0x0000040000067882 */ /* 0x00cfe20000000000 */
[----:B------:R-:W-:Y:S01]  /*0880*/  UMOV UR4, 0x20 ;  /* 0x0000002000047882 */ /* 0x000fe20000000000 */
[----:B------:R-:W-:Y:S01]  /*0890*/  ELECT P0, URZ, PT ;  /* 0x0000000000ff782f */ /* 0x000fe20003800000 */
[----:B----4-:R-:W-:Y:S02]  /*08a0*/  ULEA UR6, UR5, UR6, 0x18 ;  /* 0x0000000605067291 */ /* 0x010fe4000f8ec0ff */
[----:B------:R-:W-:-:S04]  /*08b0*/  UIADD3 UR4, UPT, UPT, -UR4, 0x100000, URZ ;  /* 0x0010000004047890 */ /* 0x000fc8000fffe1ff */
[----:B------:R-:W-:Y:S02]  /*08c0*/  USHF.L.U32 UR5, UR4, 0xb, URZ ;  /* 0x0000000b04057899 */ /* 0x000fe400080006ff */
[----:B------:R-:W-:Y:S01]  /*08d0*/  USHF.L.U32 UR4, UR4, 0x1, URZ ;  /* 0x0000000104047899 */ /* 0x000fe200080006ff */
[----:B------:R-:W2:Y:S11]  /*08e0*/  FENCE.VIEW.ASYNC.S ;  /* 0x00000000000073c6 */ /* 0x000eb60000000000 */
[----:B--2---:R4:W2:Y:S01]  /*08f0*/  SYNCS.EXCH.64 URZ, [UR6+0x50], UR4 ;  /* 0x0000500406ff75b2 */ /* 0x0048a20008000100 */
[----:B------:R4:W3:Y:S02]  /*0900*/  SYNCS.EXCH.64 URZ, [UR6+0x58], UR4 ;  /* 0x0000580406ff75b2 */ /* 0x0008e40008000100 */
[----:B----4-:R-:W-:Y:S01]  /*0910*/  NOP ;  /* 0x0000000000007918 */ /* 0x010fe20000000000 */
.L_x_11:
[----:B------:R-:W4:Y:S01]  /*0920*/  SHFL.IDX PT, R0, R142, RZ, 0x1f ;  /* 0x00001fff8e007589 */ /* 0x000f2200000e0000 */
[----:B------:R-:W-:Y:S01]  /*0930*/  NOP ;  /* 0x0000000000007918 */ /* 0x000fe20000000000 */
[----:B----4-:R-:W-:-:S13]  /*0940*/  ISETP.NE.AND P0, PT, R0, 0x4, PT ;  /* 0x000000040000780c */ /* 0x010fda0003f05270 */
[----:B------:R-:W-:Y:S05]  /*0950*/  @P0 BRA `(.L_x_12) ;  /* 0x00000000004c0947 */ /* 0x000fea0003800000 */
[----:B------:R-:W4:Y:S01]  /*0960*/  S2UR UR5, SR_CgaCtaId ;  /* 0x00000000000579c3 */ /* 0x000f220000008800 */
[----:B--23--:R-:W-:Y:S01]  /*0970*/  UMOV UR4, 0x3a0 ;  /* 0x000003a000047882 */ /* 0x00cfe20000000000 */
[----:B------:R-:W-:Y:S01]  /*0980*/  UMOV UR6, 0x400 ;  /* 0x0000040000067882 */ /* 0x000fe20000000000 */
[----:B------:R-:W-:Y:S01]  /*0990*/  USEL UR4, UR4, 0x320, UP3 ;  /* 0x0000032004047887 */ /* 0x000fe20009800000 */
[----:B------:R-:W-:Y:S01]  /*09a0*/  UMOV UR8, 0x1 ;  /* 0x0000000100087882 */ /* 0x000fe20000000000 */
[----:B------:R-:W-:Y:S01]  /*09b0*/  ELECT P0, URZ, PT ;  /* 0x0000000000ff782f */ /* 0x000fe20003800000 */
[----:B------:R-:W-:-:S04]  /*09c0*/  UIADD3 UR8, UPT, UPT, -UR8, 0x100000, URZ ;  /* 0x0010000008087890 */ /* 0x000fc8000fffe1ff */
[----:B------:R-:W-:Y:S02]  /*09d0*/  USHF.L.U32 UR9, UR8, 0xb, URZ ;  /* 0x0000000b08097899 */ /* 0x000fe400080006ff */
[----:B------:R-:W-:Y:S02]  /*09e0*/  USHF.L.U32 UR8, UR8, 0x1, URZ ;  /* 0x0000000108087899 */ /* 0x000fe400080006ff */
[----:B----4-:R-:W-:Y:S02]  /*09f0*/  ULEA UR6, UR5, UR6, 0x18 ;  /* 0x0000000605067291 */ /* 0x010fe4000f8ec0ff */
[----:B------:R-:W-:-:S04]  /*0a00*/  UIADD3 UR4, UPT, UPT, -UR4, 0x100000, URZ ;  /* 0x0010000004047890 */ /* 0x000fc8000fffe1ff */
[----:B------:R-:W-:Y:S02]  /*0a10*/  USHF.L.U32 UR5, UR4, 0xb, URZ ;  /* 0x0000000b04057899 */ /* 0x000fe400080006ff */
[----:B------:R-:W-:Y:S01]  /*0a20*/  USHF.L.U32 UR4, UR4, 0x1, URZ ;  /* 0x0000000104047899 */ /* 0x000fe200080006ff */
[----:B------:R-:W2:Y:S03]  /*0a30*/  FENCE.VIEW.ASYNC.S ;  /* 0x00000000000073c6 */ /* 0x000ea60000000000 */
[----:B--2---:R4:W2:Y:S08]  /*0a40*/  SYNCS.EXCH.64 URZ, [UR6+0x60], UR8 ;  /* 0x0000600806ff75b2 */ /* 0x0048b00008000100 */
[----:B------:R4:W3:Y:S01]  /*0a50*/  SYNCS.EXCH.64 URZ, [UR6+0x70], UR4 ;  /* 0x0000700406ff75b2 */ /* 0x0008e20008000100 */
[----:B------:R4:W1:Y:S01]  /*0a60*/  SYNCS.EXCH.64 URZ, [UR6+0x68], UR8 ;  /* 0x0000680806ff75b2 */ /* 0x0008620008000100 */
[----:B------:R4:W1:Y:S02]  /*0a70*/  SYNCS.EXCH.64 URZ, [UR6+0x78], UR4 ;  /* 0x0000780406ff75b2 */ /* 0x0008640008000100 */
[----:B----4-:R-:W-:Y:S01]  /*0a80*/  NOP ;  /* 0x0000000000007918 */ /* 0x010fe20000000000 */
.L_x_12:
[----:B------:R-:W4:Y:S01]  /*0a90*/  SHFL.IDX PT, R0, R142, RZ, 0x1f ;  /* 0x00001fff8e007589 */ /* 0x000f2200000e0000 */
[----:B------:R-:W-:Y:S01]  /*0aa0*/  NOP ;  /* 0x0000000000007918 */ /* 0x000fe20000000000 */
[----:B----4-:R-:W-:-:S13]  /*0ab0*/  ISETP.NE.AND P0, PT, R0, 0x5, PT ;  /* 0x000000050000780c */ /* 0x010fda0003f05270 */
[----:B------:R-:W-:Y:S05]  /*0ac0*/  @P0 BRA `(.L_x_13) ;  /* 0x0000000000580947 */ /* 0x000fea0003800000 */
[----:B------:R-:W4:Y:S01]  /*0ad0*/  S2UR UR5, SR_CgaCtaId ;  /* 0x00000000000579c3 */ /* 0x000f220000008800 */
[----:B--23--:R-:W-:Y:S01]  /*0ae0*/  UMOV UR4, 0x400 ;  /* 0x0000040000047882 */ /* 0x00cfe20000000000 */
        /* <DEDUP_REMOVED lines=9> */
[----:B----4-:R-:W-:Y:S01]  /*0b80*/  ULEA UR4, UR5, UR4, 0x18 ;  /* 0x0000000405047291 */ /* 0x010fe2000f8ec0ff */
[----:B------:R-:W2:Y:S11]  /*0b90*/  FENCE.VIEW.ASYNC.S ;  /* 0x00000000000073c6 */ /* 0x000eb60000000000 */
[----:B--2---:R4:W2:Y:S01]  /*0ba0*/  SYNCS.EXCH.64 URZ, [UR4+0x80], UR6 ;  /* 0x0000800604ff75b2 */ /* 0x0048a20008000100 */
[----:B------:R4:W3:Y:S01]  /*0bb0*/  SYNCS.EXCH.64 URZ, [UR4+0xa0], UR8 ;  /* 0x0000a00804ff75b2 */ /* 0x0008e20008000100 */
[----:B------:R4:W1:Y:S01]  /*0bc0*/  SYNCS.EXCH.64 URZ, [UR4+0x88], UR6 ;  /* 0x0000880604ff75b2 */ /* 0x0008620008000100 */
[----:B------:R4:W1:Y:S01]  /*0bd0*/  SYNCS.EXCH.64 URZ, [UR4+0xa8], UR8 ;  /* 0x0000a80804ff75b2 */ /* 0x0008620008000100 */
[----:B------:R4:W1:Y:S01]  /*0be0*/  SYNCS.EXCH.64 URZ, [UR4+0x90], UR6 ;  /* 0x0000900604ff75b2 */ /* 0x0008620008000100 */
[----:B------:R4:W1:Y:S01]  /*0bf0*/  SYNCS.EXCH.64 URZ, [UR4+0xb0], UR8 ;  /* 0x0000b00804ff75b2 */ /* 0x0008620008000100 */
[----:B------:R4:W1:Y:S01]  /*0c00*/  SYNCS.EXCH.64 URZ, [UR4+0x98], UR6 ;  /* 0x0000980604ff75b2 */ /* 0x0008620008000100 */
[----:B------:R4:W1:Y:S02]  /*0c10*/  SYNCS.EXCH.64 URZ, [UR4+0xb8], UR8 ;  /* 0x0000b80804ff75b2 */ /* 0x0008640008000100 */
[----:B----4-:R-:W-:Y:S01]  /*0c20*/  NOP ;  /* 0x0000000000007918 */ /* 0x010fe20000000000 */
.L_x_13:
[----:B------:R-:W4:Y:S01]  /*0c30*/  SHFL.IDX PT, R0, R142, RZ, 0x1f ;  /* 0x00001fff8e007589 */ /* 0x000f2200000e0000 */
[----:B------:R-:W-:Y:S01]  /*0c40*/  ISETP.NE.OR P1, PT, RZ, UR13, !P1 ;  /* 0x0000000dff007c0c */ /* 0x000fe2000cf25670 */
[----:B------:R-:W-:Y:S01]  /*0c50*/  NOP ;  /* 0x0000000000007918 */ /* 0x000fe20000000000 */
[----:B----4-:R-:W-:-:S13]  /*0c60*/  ISETP.NE.AND P0, PT, R0, 0x3, PT ;  /* 0x000000030000780c */ /* 0x010fda0003f05270 */
[----:B------:R-:W-:Y:S05]  /*0c70*/  @P0 BRA `(.L_x_14) ;  /* 0x0000000000380947 */ /* 0x000fea0003800000 */
[----:B------:R-:W4:Y:S01]  /*0c80*/  S2UR UR5, SR_CgaCtaId ;  /* 0x00000000000579c3 */ /* 0x000f220000008800 */
[----:B--23--:R-:W-:Y:S01]  /*0c90*/  UMOV UR4, 0x400 ;  /* 0x0000040000047882 */ /* 0x00cfe20000000000 */
[----:B------:R-:W-:Y:S01]  /*0ca0*/  UMOV UR6, 0x20 ;  /* 0x0000002000067882 */ /* 0x000fe20000000000 */
[----:B------:R-:W-:Y:S01]  /*0cb0*/  ELECT P0, URZ, PT ;  /* 0x0000000000ff782f */ /* 0x000fe20003800000 */
[----:B------:R-:W-:-:S04]  /*0cc0*/  UIADD3 UR6, UPT, UPT, -UR6, 0x100000, URZ ;  /* 0x0010000006067890 */ /* 0x000fc8000fffe1ff */
[----:B------:R-:W-:Y:S02]  /*0cd0*/  USHF.L.U32 UR7, UR6, 0xb, URZ ;  /* 0x0000000b06077899 */ /* 0x000fe400080006ff */
[----:B------:R-:W-:Y:S02]  /*0ce0*/  USHF.L.U32 UR6, UR6, 0x1, URZ ;  /* 0x0000000106067899 */ /* 0x000fe400080006ff */
[----:B----4-:R-:W-:Y:S01]  /*0cf0*/  ULEA UR4, UR5, UR4, 0x18 ;  /* 0x0000000405047291 */ /* 0x010fe2000f8ec0ff */
[----:B------:R-:W2:Y:S11]  /*0d00*/  FENCE.VIEW.ASYNC.S ;  /* 0x00000000000073c6 */ /* 0x000eb60000000000 */
[----:B--2---:R4:W2:Y:S01]  /*0d10*/  SYNCS.EXCH.64 URZ, [UR4+0xc0], UR6 ;  /* 0x0000c00604ff75b2 */ /* 0x0048a20008000100 */
[----:B------:R4:W3:Y:S01]  /*0d20*/  SYNCS.EXCH.64 URZ, [UR4+0xd0], UR6 ;  /* 0x0000d00604ff75b2 */ /* 0x0008e20008000100 */
[----:B------:R4:W1:Y:S01]  /*0d30*/  SYNCS.EXCH.64 URZ, [UR4+0xc8], UR6 ;  /* 0x0000c80604ff75b2 */ /* 0x0008620008000100 */
[----:B------:R4:W1:Y:S02]  /*0d40*/  SYNCS.EXCH.64 URZ, [UR4+0xd8], UR6 ;  /* 0x0000d80604ff75b2 */ /* 0x0008640008000100 */
[----:B----4-:R-:W-:Y:S01]  /*0d50*/  NOP ;  /* 0x0000000000007918 */ /* 0x010fe20000000000 */
.L_x_14:
[----:B--23--:R-:W2:Y:S01]  /*0d60*/  S2UR UR7, SR_CgaCtaId ;  /* 0x00000000000779c3 */ /* 0x00cea20000008800 */
[----:B------:R-:W-:Y:S01]  /*0d70*/  VOTEU.ALL UP0, P1 ;  /* 0x0000000000ff7886 */ /* 0x000fe20000800000 */
[----:B------:R-:W-:Y:S01]  /*0d80*/  UMOV UR4, 0x20 ;  /* 0x0000002000047882 */ /* 0x000fe20000000000 */
[----:B------:R-:W-:Y:S01]  /*0d90*/  NOP ;  /* 0x0000000000007918 */ /* 0x000fe20000000000 */
[----:B------:R-:W-:Y:S01]  /*0da0*/  LOP3.LUT R0, R131, 0x1f, RZ, 0xc0, !PT ;  /* 0x0000001f83007812 */ /* 0x000fe200078ec0ff */
[----:B------:R-:W-:Y:S01]  /*0db0*/  UISETP.NE.AND UP4, UPT, UR13, URZ, UPT ;  /* 0x000000ff0d00728c */ /* 0x000fe2000bf85270 */
[----:B------:R-:W-:Y:S01]  /*0dc0*/  @!UP0 UMOV UR6, 0x400 ;  /* 0x0000040000068882 */ /* 0x000fe20000000000 */
[----:B------:R-:W-:-:S04]  /*0dd0*/  @!UP0 UIADD3 UR4, UPT, UPT, -UR4, 0x100000, URZ ;  /* 0x0010000004048890 */ /* 0x000fc8000fffe1ff */
[----:B------:R-:W-:Y:S02]  /*0de0*/  @!UP0 USHF.L.U32 UR5, UR4, 0xb, URZ ;  /* 0x0000000b04058899 */ /* 0x000fe400080006ff */
[----:B------:R-:W-:Y:S02]  /*0df0*/  @!UP0 USHF.L.U32 UR4, UR4, 0x1, URZ ;  /* 0x0000000104048899 */ /* 0x000fe400080006ff */
[----:B--2---:R-:W-:Y:S01]  /*0e00*/  @!UP0 ULEA UR6, UR7, UR6, 0x18 ;  /* 0x0000000607068291 */ /* 0x004fe2000f8ec0ff */
[----:B------:R-:W2:Y:S01]  /*0e10*/  LDCU UR7, c[0x0][0x36c] ;  /* 0x00006d80ff0777ac */ /* 0x000ea20008000800 */
[----:B------:R-:W-:Y:S01]  /*0e20*/  VOTEU.ALL UP0, P1 ;  /* 0x0000000000ff7886 */ /* 0x000fe20000800000 */
[----:B------:R-:W3:Y:S09]  /*0e30*/  FENCE.VIEW.ASYNC.S ;  /* 0x00000000000073c6 */ /* 0x000ef20000000000 */
[----:B---3--:R3:W4:Y:S01]  /*0e40*/  @!UP0 SYNCS.EXCH.64 URZ, [UR6+0xe0], UR4 ;  /* 0x0000e00406ff85b2 */ /* 0x0087220008000100 */
[----:B--2---:R-:W-:-:S09]  /*0e50*/  UISETP.EQ.U32.AND UP5, UPT, UR7, 0x1, UPT ;  /* 0x000000010700788c */ /* 0x004fd2000bfa2070 */
[----:B---3--:R-:W-:Y:S05]  /*0e60*/  BRA.U !UP5, `(.L_x_15) ;  /* 0x000000010d087547 */ /* 0x008fea000b800000 */
[----:B-1--4-:R-:W-:Y:S01]  /*0e70*/  UCGABAR_ARV ;  /* 0x00000000000079c7 */ /* 0x012fe20008000000 */
[----:B------:R-:W-:Y:S05]  /*0e80*/  BRA `(.L_x_16) ;  /* 0x0000000000047947 */ /* 0x000fea0003800000 */
.L_x_15:
[----:B-1--4-:R-:W-:Y:S01]  /*0e90*/  NOP ;  /* 0x0000000000007918 */ /* 0x012fe20000000000 */
.L_x_16:
[----:B------:R-:W1:Y:S01]  /*0ea0*/  S2UR UR19, SR_CTAID.X ;  /* 0x00000000001379c3 */ /* 0x000e620000002500 */
[----:B------:R-:W-:-:S05]  /*0eb0*/  CS2R.32 R3, SR_CgaSize ;  /* 0x0000000000037805 */ /* 0x000fca0000008a00 */
[----:B------:R-:W-:-:S05]  /*0ec0*/  IMAD R3, R3, -0xa0, RZ ;  /* 0xffffff6003037824 */ /* 0x000fca00078e02ff */
[----:B------:R-:W-:-:S14]  /*0ed0*/  R2UR UR5, R3 ;  /* 0x00000000030572ca */ /* 0x000fdc00000e0000 */
[----:B------:R-:W2:Y:S01]  /*0ee0*/  LDCU UR5, c[0x0][UR5+0x2b0] ;  /* 0x00005600050577ac */ /* 0x000ea20008000800 */
[----:B------:R-:W-:-:S05]  /*0ef0*/  CS2R.32 R3, SR_CgaSize ;  /* 0x0000000000037805 */ /* 0x000fca0000008a00 */
[----:B------:R-:W-:-:S05]  /*0f00*/  IMAD R3, R3, -0xa0, RZ ;  /* 0xffffff6003037824 */ /* 0x000fca00078e02ff */
[----:B------:R-:W-:-:S14]  /*0f10*/  R2UR UR4, R3 ;  /* 0x00000000030472ca */ /* 0x000fdc00000e0000 */
[----:B------:R-:W3:Y:S01]  /*0f20*/  LDCU UR4, c[0x0][UR4+0x2b4] ;  /* 0x00005680040477ac */ /* 0x000ee20008000800 */
[----:B------:R-:W4:Y:S01]  /*0f30*/  S2UR UR7, SR_CTAID.Y ;  /* 0x00000000000779c3 */ /* 0x000f220000002600 */
[----:B------:R-:W3:Y:S01]  /*0f40*/  LDCU UR18, c[0x0][0xb24] ;  /* 0x00016480ff1277ac */ /* 0x000ee20008000800 */
[----:B------:R-:W-:-:S05]  /*0f50*/  CS2R.32 R3, SR_CgaSize ;  /* 0x0000000000037805 */ /* 0x000fca0000008a00 */
[----:B------:R-:W-:-:S05]  /*0f60*/  IMAD R3, R3, -0xa0, RZ ;  /* 0xffffff6003037824 */ /* 0x000fca00078e02ff */
[----:B------:R-:W-:-:S14]  /*0f70*/  R2UR UR58, R3 ;  /* 0x00000000033a72ca */ /* 0x000fdc00000e0000 */
[----:B------:R-:W3:Y:S01]  /*0f80*/  LDCU UR58, c[0x0][UR58+0x2a0] ;  /* 0x000054003a3a77ac */ /* 0x000ee20008000800 */
[----:B------:R-:W3:Y:S01]  /*0f90*/  S2UR UR8, SR_CgaCtaId ;  /* 0x00000000000879c3 */ /* 0x000ee20000008800 */
[----:B------:R-:W-:-:S05]  /*0fa0*/  CS2R.32 R3, SR_CgaSize ;  /* 0x0000000000037805 */ /* 0x000fca0000008a00 */
[----:B------:R-:W-:-:S05]  /*0fb0*/  IMAD R3, R3, -0xa0, RZ ;  /* 0xffffff6003037824 */ /* 0x000fca00078e02ff */
[----:B------:R-:W-:-:S14]  /*0fc0*/  R2UR UR55, R3 ;  /* 0x00000000033772ca */ /* 0x000fdc00000e0000 */
[----:B------:R-:W3:Y:S01]  /*0fd0*/  LDCU UR55, c[0x0][UR55+0x2a4] ;  /* 0x00005480373777ac */ /* 0x000ee20008000800 */
[----:B------:R-:W-:Y:S01]  /*0fe0*/  UISETP.GT.U32.AND UP0, UPT, UR27, 0xffff, UPT ;  /* 0x0000ffff1b00788c */ /* 0x000fe2000bf04070 */
[----:B------:R-:W-:Y:S01]  /*0ff0*/  UMOV UR30, 0x5 ;  /* 0x00000005001e7882 */ /* 0x000fe20000000000 */
[----:B-1----:R-:W-:Y:S01]  /*1000*/  I2FP.F32.U32 R3, UR19 ;  /* 0x0000001300037c45 */ /* 0x002fe20008201000 */
[----:B------:R-:W1:Y:S01]  /*1010*/  S2UR UR36, SR_CTAID.Z ;  /* 0x00000000002479c3 */ /* 0x000e620000002700 */
[----:B------:R-:W1:Y:S03]  /*1020*/  LDCU UR40, c[0x0][0xb24] ;  /* 0x00016480ff2877ac */ /* 0x000e660008000800 */
[----:B--2---:R-:W-:Y:S01]  /*1030*/  FMUL R3, R3, UR5 ;  /* 0x0000000503037c20 */ /* 0x004fe20008400000 */
[----:B------:R-:W-:Y:S01]  /*1040*/  USEL UR5, UR27, 0xffff, !UP0 ;  /* 0x0000ffff1b057887 */ /* 0x000fe2000c000000 */
[----:B----4-:R-:W-:Y:S01]  /*1050*/  I2FP.F32.U32 R2, UR7 ;  /* 0x0000000700027c45 */ /* 0x010fe20008201000 */
[----:B------:R-:W2:Y:S03]  /*1060*/  LDCU UR26, c[0x0][0xb30] ;  /* 0x00016600ff1a77ac */ /* 0x000ea60008000800 */
[----:B------:R-:W4:Y:S01]  /*1070*/  F2I.U32.TRUNC.NTZ R3, R3 ;  /* 0x0000000300037305 */ /* 0x000f22000020f000 */
[----:B---3--:R-:W-:Y:S01]  /*1080*/  FMUL R2, R2, UR4 ;  /* 0x0000000402027c20 */ /* 0x008fe20008400000 */
[----:B------:R-:W-:-:S02]  /*1090*/  ULOP3.LUT UR24, UR5, 0xffff, URZ, 0xc0, !UPT ;  /* 0x0000ffff05187892 */ /* 0x000fc4000f8ec0ff */
[----:B------:R-:W-:Y:S02]  /*10a0*/  USHF.L.U32 UR28, UR8, 0xa, URZ ;  /* 0x0000000a081c7899 */ /* 0x000fe400080006ff */
[----:B------:R-:W-:Y:S02]  /*10b0*/  UISETP.GE.AND UP2, UPT, UR18, 0x1, UPT ;  /* 0x000000011200788c */ /* 0x000fe4000bf46270 */
[----:B------:R-:W3:Y:S01]  /*10c0*/  F2I.U32.TRUNC.NTZ R2, R2 ;  /* 0x0000000200027305 */ /* 0x000ee2000020f000 */
[----:B------:R-:W-:Y:S01]  /*10d0*/  UMOV UR45, UR7 ;  /* 0x00000007002d7c82 */ /* 0x000fe20008000000 */
[----:B------:R-:W-:Y:S01]  /*10e0*/  UMOV UR46, UR19 ;  /* 0x00000013002e7c82 */ /* 0x000fe20008000000 */
[----:B----4-:R-:W-:Y:S02]  /*10f0*/  R2UR UR4, R3 ;  /* 0x00000000030472ca */ /* 0x010fe400000e0000 */
[----:B------:R-:W-:Y:S02]  /*1100*/  PRMT R3, RZ, 0x7610, R3 ;  /* 0x00007610ff037816 */ /* 0x000fe40000000003 */
[----:B---3--:R-:W-:-:S02]  /*1110*/  R2UR UR6, R2 ;  /* 0x00000000020672ca */ /* 0x008fc400000e0000 */
[----:B------:R-:W-:-:S07]  /*1120*/  PRMT R2, RZ, 0x7610, R2 ;  /* 0x00007610ff027816 */ /* 0x000fce0000000002 */
[----:B------:R-:W-:-:S04]  /*1130*/  UIADD3 UR5, UPT, UPT, -UR4, URZ, URZ ;  /* 0x000000ff04057290 */ /* 0x000fc8000fffe1ff */
[----:B------:R-:W-:Y:S02]  /*1140*/  UIMAD UR58, UR58, UR5, UR19 ;  /* 0x000000053a3a72a4 */ /* 0x000fe4000f8e0213 */
[----:B------:R-:W-:-:S04]  /*1150*/  UIADD3 UR4, UPT, UPT, -UR6, URZ, URZ ;  /* 0x000000ff06047290 */ /* 0x000fc8000fffe1ff */
[----:B------:R-:W-:Y:S01]  /*1160*/  UIMAD UR55, UR55, UR4, UR7 ;  /* 0x00000004373772a4 */ /* 0x000fe2000f8e0207 */
[----:B-12---:R-:W-:Y:S11]  /*1170*/  BRA.U UP4, `(.L_x_17) ;  /* 0x00000001043c7547 */ /* 0x006ff6000b800000 */
[----:B------:R-:W-:Y:S02]  /*1180*/  UISETP.GT.U32.AND UP0, UPT, UR58, 0x1, UPT ;  /* 0x000000013a00788c */ /* 0x000fe4000bf04070 */
[----:B------:R-:W-:Y:S02]  /*1190*/  ULOP3.LUT UR4, UR58, 0xfffffffe, URZ, 0xc0, !UPT ;  /* 0xfffffffe3a047892 */ /* 0x000fe4000f8ec0ff */
[----:B------:R-:W-:Y:S02]  /*11a0*/  UISETP.NE.AND UP1, UPT, UR55, URZ, UP0 ;  /* 0x000000ff3700728c */ /* 0x000fe40008725270 */
[----:B------:R-:W-:Y:S02]  /*11b0*/  UISETP.NE.AND UP0, UPT, UR55, 0x1, UP0 ;  /* 0x000000013700788c */ /* 0x000fe40008705270 */
[----:B------:R-:W-:Y:S02]  /*11c0*/  USEL UR7, URZ, 0x1, UP1 ;  /* 0x00000001ff077887 */ /* 0x000fe40008800000 */
[----:B------:R-:W-:-:S02]  /*11d0*/  USEL UR6, URZ, 0x4, UP0 ;  /* 0x00000004ff067887 */ /* 0x000fc40008000000 */
[----:B------:R-:W-:Y:S02]  /*11e0*/  USEL UR5, URZ, 0x2, UP1 ;  /* 0x00000002ff057887 */ /* 0x000fe40008800000 */
[----:B------:R-:W-:Y:S02]  /*11f0*/  ULEA UR4, UR55, UR4, 0x1 ;  /* 0x0000000437047291 */ /* 0x000fe4000f8e08ff */
[----:B------:R-:W-:Y:S02]  /*1200*/  USEL UR8, URZ, 0x8, UP0 ;  /* 0x00000008ff087887 */ /* 0x000fe40008000000 */
[----:B------:R-:W-:-:S03]  /*1210*/  UIADD3 UR5, UPT, UPT, UR5, UR6, UR7 ;  /* 0x0000000605057290 */ /* 0x000fc6000fffe007 */
[----:B------:R-:W-:Y:S01]  /*1220*/  UMOV UR6, 0x3 ;  /* 0x0000000300067882 */ /* 0x000fe20000000000 */
[----:B------:R-:W-:Y:S02]  /*1230*/  UIADD3 UR5, UPT, UPT, UR5, UR8, URZ ;  /* 0x0000000805057290 */ /* 0x000fe4000fffe0ff */
[----:B------:R-:W-:-:S04]  /*1240*/  USHF.L.U32 UR4, UR6, UR4, URZ ;  /* 0x0000000406047299 */ /* 0x000fc800080006ff */
[----:B------:R-:W-:Y:S02]  /*1250*/  MOV R3, UR5 ;  /* 0x0000000500037c02 */ /* 0x000fe40008000f00 */
[----:B------:R-:W-:Y:S02]  /*1260*/  MOV R2, UR4 ;  /* 0x0000000400027c02 */ /* 0x000fe40008000f00 */
.L_x_17:
[----:B------:R-:W-:Y:S05]  /*1270*/  BRA.U !UP2, `(.L_x_18) ;  /* 0x000000010ad07547 */ /* 0x000fea000b800000 */
[----:B------:R-:W1:Y:S01]  /*1280*/  LDCU.128 UR20, c[0x0][0xb10] ;  /* 0x00016200ff1477ac */ /* 0x000e620008000c00 */
[----:B------:R-:W2:Y:S01]  /*1290*/  LDCU UR12, c[0x0][0x370] ;  /* 0x00006e00ff0c77ac */ /* 0x000ea20008000800 */
[----:B------:R-:W3:Y:S01]  /*12a0*/  LDCU UR5, c[0x0][0x374] ;  /* 0x00006e80ff0577ac */ /* 0x000ee20008000800 */
[----:B------:R-:W4:Y:S01]  /*12b0*/  LDCU UR25, c[0x0][0xb0c] ;  /* 0x00016180ff1977ac */ /* 0x000f220008000800 */
[----:B------:R-:W4:Y:S01]  /*12c0*/  LDCU UR4, c[0x0][0xb20] ;  /* 0x00016400ff0477ac */ /* 0x000f220008000800 */
[----:B------:R-:W4:Y:S01]  /*12d0*/  LDCU.64 UR16, c[0x0][0xb28] ;  /* 0x00016500ff1077ac */ /* 0x000f220008000a00 */
[----:B-1----:R-:W-:Y:S02]  /*12e0*/  UISETP.NE.AND UP0, UPT, UR22, 0x1, UPT ;  /* 0x000000011600788c */ /* 0x002fe4000bf05270 */
[----:B---3--:R-:W-:Y:S02]  /*12f0*/  UIMAD.WIDE.U32 UR6, UR5, UR23, URZ ;  /* 0x00000017050672a5 */ /* 0x008fe4000f8e00ff */
[----:B--2---:R-:W-:-:S02]  /*1300*/  UIMAD.WIDE.U32 UR8, UR12, UR20, URZ ;  /* 0x000000140c0872a5 */ /* 0x004fc4000f8e00ff */
[----:B----4-:R-:W-:Y:S02]  /*1310*/  UISETP.NE.AND UP1, UPT, UR25, 0x1, UPT ;  /* 0x000000011900788c */ /* 0x010fe4000bf25270 */
[----:B------:R-:W-:Y:S01]  /*1320*/  UISETP.NE.AND UP2, UPT, UR18, 0x1, UPT ;  /* 0x000000011200788c */ /* 0x000fe2000bf45270 */
[----:B------:R-:W-:Y:S02]  /*1330*/  UMOV UR6, UR7 ;  /* 0x0000000700067c82 */ /* 0x000fe40008000000 */
[----:B------:R-:W-:Y:S01]  /*1340*/  UMOV UR8, UR9 ;  /* 0x0000000900087c82 */ /* 0x000fe20008000000 */
[----:B------:R-:W-:Y:S02]  /*1350*/  @UP0 USHF.R.U32.HI UR5, URZ, UR4, UR6 ;  /* 0x00000004ff050299 */ /* 0x000fe40008011606 */
[----:B------:R-:W-:Y:S02]  /*1360*/  UIMAD.WIDE.U32 UR14, UR45, UR23, URZ ;  /* 0x000000172d0e72a5 */ /* 0x000fe4000f8e00ff */
[----:B------:R-:W-:-:S02]  /*1370*/  UIMAD.WIDE.U32 UR6, UR5, UR16, URZ ;  /* 0x00000010050672a5 */ /* 0x000fc4000f8e00ff */
[----:B------:R-:W-:Y:S02]  /*1380*/  @UP1 USHF.R.U32.HI UR12, URZ, UR21, UR8 ;  /* 0x00000015ff0c1299 */ /* 0x000fe40008011608 */
[----:B------:R-:W-:Y:S02]  /*1390*/  UIMAD.WIDE.U32 UR10, UR19, UR20, URZ ;  /* 0x00000014130a72a5 */ /* 0x000fe4000f8e00ff */
[----:B------:R-:W-:Y:S01]  /*13a0*/  UIMAD.WIDE.U32 UR8, UR12, UR16, URZ ;  /* 0x000000100c0872a5 */ /* 0x000fe2000f8e00ff */
[----:B------:R-:W-:Y:S01]  /*13b0*/  UMOV UR14, UR15 ;  /* 0x0000000f000e7c82 */ /* 0x000fe20008000000 */
[----:B------:R-:W-:Y:S01]  /*13c0*/  UMOV UR6, UR7 ;  /* 0x0000000700067c82 */ /* 0x000fe20008000000 */
[----:B------:R-:W-:Y:S02]  /*13d0*/  USHF.R.U32.HI UR14, URZ, UR4, UR14 ;  /* 0x00000004ff0e7299 */ /* 0x000fe4000801160e */
[----:B------:R-:W-:Y:S01]  /*13e0*/  @UP2 USHF.R.U32.HI UR5, URZ, UR17, UR6 ;  /* 0x00000011ff052299 */ /* 0x000fe20008011606 */
[----:B------:R-:W-:-:S02]  /*13f0*/  UMOV UR10, UR11 ;  /* 0x0000000b000a7c82 */ /* 0x000fc40008000000 */
[----:B------:R-:W-:Y:S01]  /*1400*/  UMOV UR6, UR9 ;  /* 0x0000000900067c82 */ /* 0x000fe20008000000 */
[----:B------:R-:W-:Y:S02]  /*1410*/  USHF.R.U32.HI UR10, URZ, UR21, UR10 ;  /* 0x00000015ff0a7299 */ /* 0x000fe4000801160a */
[----:B------:R-:W-:Y:S02]  /*1420*/  @UP2 USHF.R.U32.HI UR12, URZ, UR17, UR6 ;  /* 0x00000011ff0c2299 */ /* 0x000fe40008011606 */
[----:B------:R-:W-:Y:S02]  /*1430*/  USEL UR4, UR45, UR14, !UP0 ;  /* 0x0000000e2d047287 */ /* 0x000fe4000c000000 */
[----:B------:R-:W-:Y:S02]  /*1440*/  UIMAD UR6, UR5, UR18, URZ ;  /* 0x00000012050672a4 */ /* 0x000fe4000f8e02ff */
[----:B------:R-:W-:Y:S02]  /*1450*/  USEL UR5, UR19, UR10, !UP1 ;  /* 0x0000000a13057287 */ /* 0x000fe4000c800000 */
[----:B------:R-:W-:-:S02]  /*1460*/  UIMAD UR8, UR12, UR18, URZ ;  /* 0x000000120c0872a4 */ /* 0x000fc4000f8e02ff */
[----:B------:R-:W-:Y:S02]  /*1470*/  UISETP.GE.AND UP0, UPT, UR4, UR6, UPT ;  /* 0x000000060400728c */ /* 0x000fe4000bf06270 */
[----:B------:R-:W-:Y:S02]  /*1480*/  UIMAD.WIDE.U32 UR6, UR4, UR16, URZ ;  /* 0x00000010040672a5 */ /* 0x000fe4000f8e00ff */
[----:B------:R-:W-:Y:S02]  /*1490*/  UISETP.GE.OR UP0, UPT, UR5, UR8, UP0 ;  /* 0x000000080500728c */ /* 0x000fe40008706670 */
[----:B------:R-:W-:Y:S02]  /*14a0*/  UIMAD.WIDE.U32 UR8, UR5, UR16, URZ ;  /* 0x00000010050872a5 */ /* 0x000fe4000f8e00ff */
[----:B------:R-:W-:Y:S02]  /*14b0*/  USHF.R.U32.HI UR7, URZ, UR17, UR7 ;  /* 0x00000011ff077299 */ /* 0x000fe40008011607 */
[----:B------:R-:W-:-:S02]  /*14c0*/  UIADD3 UR10, UPT, UPT, -UR4, URZ, URZ ;  /* 0x000000ff040a7290 */ /* 0x000fc4000fffe1ff */
[----:B------:R-:W-:Y:S02]  /*14d0*/  USEL UR7, UR4, UR7, !UP2 ;  /* 0x0000000704077287 */ /* 0x000fe4000d000000 */
[----:B------:R-:W-:Y:S01]  /*14e0*/  UIADD3 UR46, UPT, UPT, -UR5, URZ, URZ ;  /* 0x000000ff052e7290 */ /* 0x000fe2000fffe1ff */
[----:B------:R-:W-:Y:S01]  /*14f0*/  @!UP0 UMOV UR6, UR9 ;  /* 0x0000000900068c82 */ /* 0x000fe20008000000 */
[----:B------:R-:W-:Y:S02]  /*1500*/  UIADD3 UR8, UPT, UPT, -UR7, URZ, URZ ;  /* 0x000000ff07087290 */ /* 0x000fe4000fffe1ff */
[----:B------:R-:W-:Y:S02]  /*1510*/  @!UP0 USHF.R.U32.HI UR6, URZ, UR17, UR6 ;  /* 0x00000011ff068299 */ /* 0x000fe40008011606 */
[----:B------:R-:W-:Y:S02]  /*1520*/  UIMAD UR8, UR18, UR8, UR4 ;  /* 0x00000008120872a4 */ /* 0x000fe4000f8e0204 */
[----:B------:R-:W-:-:S02]  /*1530*/  @!UP0 USEL UR6, UR5, UR6, !UP2 ;  /* 0x0000000605068287 */ /* 0x000fc4000d000000 */
[----:B------:R-:W-:Y:S02]  /*1540*/  UIMAD UR45, UR22, UR10, UR45 ;  /* 0x0000000a162d72a4 */ /* 0x000fe4000f8e022d */
[----:B------:R-:W-:Y:S02]  /*1550*/  @!UP0 UIADD3 UR7, UPT, UPT, UR7, -UR6, URZ ;  /* 0x8000000607078290 */ /* 0x000fe4000fffe0ff */
[----:B------:R-:W-:Y:S02]  /*1560*/  @!UP0 UIMAD UR6, UR8, UR12, UR6 ;  /* 0x0000000c080682a4 */ /* 0x000fe4000f8e0206 */
[----:B------:R-:W-:Y:S02]  /*1570*/  @!UP0 UIMAD UR4, UR7, UR18, UR5 ;  /* 0x00000012070482a4 */ /* 0x000fe4000f8e0205 */
[----:B------:R-:W-:Y:S02]  /*1580*/  UIMAD UR46, UR25, UR46, UR19 ;  /* 0x0000002e192e72a4 */ /* 0x000fe4000f8e0213 */
[----:B------:R-:W-:Y:S01]  /*1590*/  UIMAD UR45, UR4, UR22, UR45 ;  /* 0x00000016042d72a4 */ /* 0x000fe2000f8e022d */
[----:B------:R-:W-:-:S02]  /*15a0*/  @!UP0 UMOV UR5, UR6 ;  /* 0x0000000600058c82 */ /* 0x000fc40008000000 */
[----:B------:R-:W-:-:S12]  /*15b0*/  UIMAD UR46, UR5, UR25, UR46 ;  /* 0x00000019052e72a4 */ /* 0x000fd8000f8e022e */
.L_x_18:
[----:B------:R-:W-:Y:S02]  /*15c0*/  UISETP.NE.AND UP1, UPT, UR26, 0x1, UPT ;  /* 0x000000011a00788c */ /* 0x000fe4000bf25270 */
[----:B------:R-:W-:Y:S02]  /*15d0*/  UISETP.NE.AND UP0, UPT, UR13, 0x2, UPT ;  /* 0x000000020d00788c */ /* 0x000fe4000bf05270 */
[----:B------:R-:W-:Y:S02]  /*15e0*/  ULOP3.LUT UR28, UR28, 0x800, URZ, 0xc0, !UPT ;  /* 0x000008001c1c7892 */ /* 0x000fe4000f8ec0ff */
[----:B------:R-:W-:-:S03]  /*15f0*/  USHF.L.U32 UR24, UR30, UR24, URZ ;  /* 0x000000181e187299 */ /* 0x000fc600080006ff */
[----:B------:R-:W-:Y:S09]  /*1600*/  BRA.U UP1, `(.L_x_19) ;  /* 0x0000000101447547 */ /* 0x000ff2000b800000 */
[----:B------:R-:W1:Y:S01]  /*1610*/  LDCU.128 UR8, c[0x0][0xb10] ;  /* 0x00016200ff0877ac */ /* 0x000e620008000c00 */
[----:B------:R-:W2:Y:S01]  /*1620*/  LDCU UR12, c[0x0][0xb0c] ;  /* 0x00016180ff0c77ac */ /* 0x000ea20008000800 */
[----:B------:R-:W3:Y:S01]  /*1630*/  LDCU UR14, c[0x0][0xb20] ;  /* 0x00016400ff0e77ac */ /* 0x000ee20008000800 */
[----:B-1----:R-:W-:Y:S02]  /*1640*/  UIMAD.WIDE.U32 UR6, UR46, UR8, URZ ;  /* 0x000000082e0672a5 */ /* 0x002fe4000f8e00ff */
[----:B------:R-:W-:Y:S02]  /*1650*/  UIMAD.WIDE.U32 UR4, UR45, UR11, URZ ;  /* 0x0000000b2d0472a5 */ /* 0x000fe4000f8e00ff */
[----:B--2---:R-:W-:Y:S02]  /*1660*/  UISETP.NE.AND UP2, UPT, UR12, 0x1, UPT ;  /* 0x000000010c00788c */ /* 0x004fe4000bf45270 */
[----:B------:R-:W-:Y:S01]  /*1670*/  UISETP.NE.AND UP1, UPT, UR10, 0x1, UPT ;  /* 0x000000010a00788c */ /* 0x000fe2000bf25270 */
[----:B------:R-:W-:-:S02]  /*1680*/  UMOV UR6, UR7 ;  /* 0x0000000700067c82 */ /* 0x000fc40008000000 */
[----:B------:R-:W-:Y:S01]  /*1690*/  UMOV UR4, UR5 ;  /* 0x0000000500047c82 */ /* 0x000fe20008000000 */
[----:B------:R-:W-:Y:S02]  /*16a0*/  USHF.R.U32.HI UR6, URZ, UR9, UR6 ;  /* 0x00000009ff067299 */ /* 0x000fe40008011606 */
[----:B---3--:R-:W-:Y:S02]  /*16b0*/  USHF.R.U32.HI UR4, URZ, UR14, UR4 ;  /* 0x0000000eff047299 */ /* 0x008fe40008011604 */
[----:B------:R-:W-:Y:S02]  /*16c0*/  USEL UR5, UR46, UR6, !UP2 ;  /* 0x000000062e057287 */ /* 0x000fe4000d000000 */
[----:B------:R-:W-:-:S04]  /*16d0*/  USEL UR4, UR45, UR4, !UP1 ;  /* 0x000000042d047287 */ /* 0x000fc8000c800000 */
[----:B------:R-:W-:Y:S02]  /*16e0*/  UIADD3 UR6, UPT, UPT, -UR4, UR5, URZ ;  /* 0x0000000504067290 */ /* 0x000fe4000fffe1ff */
[----:B------:R-:W-:Y:S02]  /*16f0*/  UIADD3 UR4, UPT, UPT, UR4, -UR5, URZ ;  /* 0x8000000504047290 */ /* 0x000fe4000fffe0ff */
[----:B------:R-:W-:Y:S02]  /*1700*/  UIMAD UR45, UR6, UR10, UR45 ;  /* 0x0000000a062d72a4 */ /* 0x000fe4000f8e022d */
[----:B------:R-:W-:-:S12]  /*1710*/  UIMAD UR46, UR4, UR12, UR46 ;  /* 0x0000000c042e72a4 */ /* 0x000fd8000f8e022e */
.L_x_19:
[----:B------:R-:W-:Y:S05]  /*1720*/  BRA.U !UP5, `(.L_x_20) ;  /* 0x000000010d0c7547 */ /* 0x000fea000b800000 */
[----:B------:R-:W-:Y:S01]  /*1730*/  UCGABAR_WAIT ;  /* 0x0000000000007dc7 */ /* 0x000fe20008000000 */
[----:B------:R-:W-:Y:S01]  /*1740*/  CCTL.IVALL ;  /* 0x00000000ff00798f */ /* 0x000fe20002000000 */
[----:B------:R-:W-:Y:S05]  /*1750*/  BRA `(.L_x_21) ;  /* 0x0000000000047947 */ /* 0x000fea0003800000 */
.L_x_20:
[----:B------:R-:W-:Y:S06]  /*1760*/  BAR.SYNC.DEFER_BLOCKING 0x0 ;  /* 0x0000000000007b1d */ /* 0x000fec0000010000 */
.L_x_21:
[----:B------:R-:W-:Y:S05]  /*1770*/  BRA.U UP0, `(.L_x_22) ;  /* 0x0000001100e07547 */ /* 0x000fea000b800000 */
[----:B------:R-:W1:Y:S01]  /*1780*/  LDCU UR6, c[0x0][0x38c] ;  /* 0x00007180ff0677ac */ /* 0x000e620008000800 */
[----:B------:R-:W2:Y:S01]  /*1790*/  S2UR UR8, SR_CgaCtaId ;  /* 0x00000000000879c3 */ /* 0x000ea20000008800 */
[----:B------:R-:W-:Y:S01]  /*17a0*/  PLOP3.LUT P1, PT, PT, PT, UP3, 0x80, 0x8 ;  /* 0x000000000008781c */ /* 0x000fe20003f2f038 */
[----:B------:R-:W-:Y:S01]  /*17b0*/  IMAD.MOV.U32 R12, RZ, RZ, 0x1 ;  /* 0x00000001ff0c7424 */ /* 0x000fe200078e00ff */
[----:B------:R-:W-:Y:S01]  /*17c0*/  USHF.L.U32 UR47, UR19, 0x7, URZ ;  /* 0x00000007132f7899 */ /* 0x000fe200080006ff */
[----:B------:R-:W-:Y:S01]  /*17d0*/  ISETP.NE.AND P2, PT, R0, RZ, P3 ;  /* 0x000000ff0000720c */ /* 0x000fe20001f45270 */
[----:B------:R-:W-:Y:S01]  /*17e0*/  UMOV UR7, 0x400 ;  /* 0x0000040000077882 */ /* 0x000fe20000000000 */
[----:B------:R-:W-:Y:S01]  /*17f0*/  UISETP.NE.AND UP1, UPT, UR13, URZ, UPT ;  /* 0x000000ff0d00728c */ /* 0x000fe2000bf25270 */
[----:B------:R-:W-:Y:S01]  /*1800*/  PLOP3.LUT P1, PT, P1, PT, PT, 0x8, 0x80 ;  /* 0x000000000080781c */ /* 0x000fe20000f2e170 */
[----:B------:R-:W-:Y:S01]  /*1810*/  USHF.L.U32 UR44, UR19, 0x5, URZ ;  /* 0x00000005132c7899 */ /* 0x000fe200080006ff */
[----:B------:R-:W-:Y:S01]  /*1820*/  CS2R R10, SRZ ;  /* 0x00000000000a7805 */ /* 0x000fe2000001ff00 */
[----:B------:R-:W-:Y:S01]  /*1830*/  ULOP3.LUT UR47, UR47, 0x80, URZ, 0xc0, !UPT ;  /* 0x000000802f2f7892 */ /* 0x000fe2000f8ec0ff */
[----:B------:R-:W-:Y:S01]  /*1840*/  IMAD.MOV.U32 R9, RZ, RZ, RZ ;  /* 0x000000ffff097224 */ /* 0x000fe200078e00ff */
[----:B------:R-:W3:Y:S01]  /*1850*/  LDCU UR39, c[0x0][0x370] ;  /* 0x00006e00ff2777ac */ /* 0x000ee20008000800 */
[----:B------:R-:W-:Y:S01]  /*1860*/  IMAD.MOV.U32 R8, RZ, RZ, 0x1 ;  /* 0x00000001ff087424 */ /* 0x000fe200078e00ff */
[----:B------:R-:W4:Y:S01]  /*1870*/  LDCU.64 UR26, c[0x0][0x348] ;  /* 0x00006900ff1a77ac */ /* 0x000f220008000a00 */
[----:B-1----:R-:W-:-:S02]  /*1880*/  UIADD3 UR5, UPT, UPT, UR6, 0x1f, URZ ;  /* 0x0000001f06057890 */ /* 0x002fc4000fffe0ff */
[----:B------:R-:W-:Y:S02]  /*1890*/  UIADD3 UR49, UPT, UPT, UR6, 0x3e, URZ ;  /* 0x0000003e06317890 */ /* 0x000fe4000fffe0ff */
[----:B------:R-:W-:Y:S02]  /*18a0*/  USHF.R.S32.HI UR4, URZ, 0x1f, UR5 ;  /* 0x0000001fff047899 */ /* 0x000fe40008011405 */
[----:B--2---:R-:W-:Y:S02]  /*18b0*/  ULEA UR13, UR8, UR7, 0x18 ;  /* 0x00000007080d7291 */ /* 0x004fe4000f8ec0ff */
[----:B------:R-:W-:Y:S02]  /*18c0*/  ULEA.HI UR4, UR4, UR5, URZ, 0x5 ;  /* 0x0000000504047291 */ /* 0x000fe4000f8f28ff */
[----:B------:R-:W-:Y:S02]  /*18d0*/  UIADD3 UR5, UPT, UPT, UR6, -0x1, URZ ;  /* 0xffffffff06057890 */ /* 0x000fe4000fffe0ff */
[----:B------:R-:W-:-:S02]  /*18e0*/  USHF.R.S32.HI UR42, URZ, 0x5, UR4 ;  /* 0x00000005ff2a7899 */ /* 0x000fc40008011404 */
[----:B------:R-:W-:Y:S02]  /*18f0*/  UISETP.GE.U32.AND UP2, UPT, UR5, -0x3f, UPT ;  /* 0xffffffc10500788c */ /* 0x000fe4000bf46070 */
[----:B------:R-:W-:Y:S01]  /*1900*/  UISETP.LT.U32.AND UP0, UPT, UR42, 0x4, UPT ;  /* 0x000000042a00788c */ /* 0x000fe2000bf01070 */
[----:B------:R-:W1:Y:S03]  /*1910*/  LDCU UR38, c[0x0][0x374] ;  /* 0x00006e80ff2677ac */ /* 0x000e660008000800 */
[----:B------:R-:W-:Y:S02]  /*1920*/  USEL UR41, UR42, 0x4, UP0 ;  /* 0x000000042a297887 */ /* 0x000fe40008000000 */
[----:B------:R-:W-:Y:S02]  /*1930*/  ULOP3.LUT UR44, UR44, 0x20, URZ, 0xc0, !UPT ;  /* 0x000000202c2c7892 */ /* 0x000fe4000f8ec0ff */
[----:B------:R-:W-:-:S02]  /*1940*/  UIADD3 UR4, UPT, UPT, UR41, -0x1, URZ ;  /* 0xffffffff29047890 */ /* 0x000fc4000fffe0ff */
[----:B------:R-:W-:Y:S02]  /*1950*/  @UP2 UIADD3 UR4, UPT, UPT, UR41, URZ, URZ ;  /* 0x000000ff29042290 */ /* 0x000fe4000fffe0ff */
[----:B------:R-:W-:Y:S02]  /*1960*/  USEL UR21, UR34, 0x2, UP1 ;  /* 0x0000000222157887 */ /* 0x000fe40008800000 */
[----:B------:R-:W-:Y:S02]  /*1970*/  UIADD3 UR30, UPT, UPT, UR13, 0x4400, UR28 ;  /* 0x000044000d1e7890 */ /* 0x000fe4000fffe01c */
[----:B------:R-:W-:Y:S02]  /*1980*/  ULEA.HI UR47, UR28, UR47, URZ, 0x1b ;  /* 0x0000002f1c2f7291 */ /* 0x000fe4000f8fd8ff */
[----:B------:R-:W-:Y:S02]  /*1990*/  UIADD3 UR48, UPT, UPT, UR42, -UR41, URZ ;  /* 0x800000292a307290 */ /* 0x000fe4000fffe0ff */
[----:B------:R-:W-:-:S02]  /*19a0*/  UIADD3 UR29, UPT, UPT, UR4, 0x1, URZ ;  /* 0x00000001041d7890 */ /* 0x000fc4000fffe0ff */
[----:B------:R-:W-:Y:S01]  /*19b0*/  UIADD3 UR43, UPT, UPT, -UR4, URZ, URZ ;  /* 0x000000ff042b7290 */ /* 0x000fe2000fffe1ff */
[----:B-1-34-:R-:W-:-:S11]  /*19c0*/  UMOV UR6, URZ ;  /* 0x000000ff00067c82 */ /* 0x01afd60008000000 */
.L_x_42:
[----:B------:R-:W1:Y:S02]  /*19d0*/  S2UR UR4, SR_CgaCtaId ;  /* 0x00000000000479c3 */ /* 0x000e640000008800 */
[----:B-1----:R-:W-:-:S09]  /*19e0*/  UISETP.NE.AND UP0, UPT, UR4, URZ, UPT ;  /* 0x000000ff0400728c */ /* 0x002fd2000bf05270 */
[----:B------:R-:W-:Y:S05]  /*19f0*/  BRA.U UP0, `(.L_x_23) ;  /* 0x0000000100287547 */ /* 0x000fea000b800000 */
[----:B------:R-:W-:Y:S02]  /*1a00*/  LEA R0, R9, UR13, 0x3 ;  /* 0x0000000d09007c11 */ /* 0x000fe4000f8e18ff */
[----:B------:R-:W-:-:S04]  /*1a10*/  SHF.L.U32 R2, R8, 0x1f, RZ ;  /* 0x0000001f08027819 */ /* 0x000fc800000006ff */
[----:B------:R-:W1:Y:S02]  /*1a20*/  SYNCS.PHASECHK.TRANS64.TRYWAIT P0, [R0+URZ+0xd0], R2 ;  /* 0x0000d002000075a7 */ /* 0x000e6400080011ff */
[----:B-1----:R-:W-:Y:S05]  /*1a30*/  @!P0 BRA `(.L_x_24) ;  /* 0x0000005800bc8947 */ /* 0x002fea0003800000 */
.L_x_113:
[----:B------:R-:W-:Y:S01]  /*1a40*/  VIADD R9, R9, 0x1 ;  /* 0x0000000109097836 */ /* 0x000fe20000000000 */
[----:B------:R1:W-:Y:S04]  /*1a50*/  SYNCS.ARRIVE.TRANS64.A1T0 RZ, [R0+URZ+0xc0], RZ ;  /* 0x0000c0ff00ff79a7 */ /* 0x0003e800081000ff */
[----:B------:R-:W-:-:S04]  /*1a60*/  ISETP.NE.AND P0, PT, R9, 0x2, PT ;  /* 0x000000020900780c */ /* 0x000fc80003f05270 */
[----:B------:R-:W-:Y:S02]  /*1a70*/  SEL R9, R9, RZ, P0 ;  /* 0x000000ff09097207 */ /* 0x000fe40000000000 */
[----:B-1----:R-:W-:-:S04]  /*1a80*/  SEL R0, RZ, 0x1, P0 ;  /* 0x00000001ff007807 */ /* 0x002fc80000000000 */
[----:B------:R-:W-:-:S07]  /*1a90*/  LOP3.LUT R8, R8, R0, RZ, 0x3c, !PT ;  /* 0x0000000008087212 */ /* 0x000fce00078e3cff */
.L_x_23:
[----:B------:R-:W-:Y:S01]  /*1aa0*/  ULEA UR4, UR6, UR13, 0x3 ;  /* 0x0000000d06047291 */ /* 0x000fe2000f8e18ff */
[----:B------:R-:W-:Y:S01]  /*1ab0*/  SHF.L.U32 R0, R12, 0x1f, RZ ;  /* 0x0000001f0c007819 */ /* 0x000fe200000006ff */
[----:B------:R-:W-:Y:S02]  /*1ac0*/  UISETP.GE.U32.AND UP0, UPT, UR49, 0x3f, UPT ;  /* 0x0000003f3100788c */ /* 0x000fe4000bf06070 */
[----:B------:R-:W-:Y:S01]  /*1ad0*/  ULEA UR11, UR45, UR44, 0x6 ;  /* 0x0000002c2d0b7291 */ /* 0x000fe2000f8e30ff */
[----:B------:R-:W-:-:S04]  /*1ae0*/  UMOV UR7, URZ ;  /* 0x000000ff00077c82 */ /* 0x000fc80008000000 */
[----:B------:R1:W2:Y:S01]  /*1af0*/  SYNCS.PHASECHK.TRANS64.TRYWAIT P0, [UR4+0x20], R0 ;  /* 0x00002000ff0075a7 */ /* 0x0002a20008001104 */
[----:B------:R-:W-:-:S04]  /*1b00*/  ULEA.HI UR4, UR46, UR46, URZ, 0x1 ;  /* 0x0000002e2e047291 */ /* 0x000fc8000f8f08ff */
[----:B------:R-:W-:-:S04]  /*1b10*/  USHF.L.U32 UR4, UR4, 0x7, URZ ;  /* 0x0000000704047899 */ /* 0x000fc800080006ff */
[----:B------:R-:W-:-:S04]  /*1b20*/  ULOP3.LUT UR35, UR4, 0xffffff00, URZ, 0xc0, !UPT ;  /* 0xffffff0004237892 */ /* 0x000fc8000f8ec0ff */
[----:B------:R-:W-:Y:S01]  /*1b30*/  UIADD3 UR35, UPT, UPT, UR47, UR35, URZ ;  /* 0x000000232f237290 */ /* 0x000fe2000fffe0ff */
[----:B------:R-:W-:Y:S11]  /*1b40*/  BRA.U !UP0, `(.L_x_25) ;  /* 0x0000000108c47547 */ /* 0x000ff6000b800000 */
[----:B------:R-:W-:Y:S01]  /*1b50*/  UMOV UR16, UR43 ;  /* 0x0000002b00107c82 */ /* 0x000fe20008000000 */
[----:B------:R-:W-:Y:S01]  /*1b60*/  UMOV UR4, UR6 ;  /* 0x0000000600047c82 */ /* 0x000fe20008000000 */
[----:B------:R-:W-:-:S05]  /*1b70*/  UMOV UR34, URZ ;  /* 0x000000ff00227c82 */ /* 0x000fca0008000000 */
.L_x_31:
[----:B------:R-:W-:Y:S01]  /*1b80*/  ULEA UR33, UR4, UR13, 0x3 ;  /* 0x0000000d04217291 */ /* 0x000fe2000f8e18ff */
[----:B------:R-:W-:Y:S01]  /*1b90*/  @P3 MOV R2, 0x2800 ;  /* 0x0000280000023802 */ /* 0x000fe20000000f00 */
[----:B--234-:R-:W-:Y:S10]  /*1ba0*/  @P0 BRA `(.L_x_26) ;  /* 0x00000000000c0947 */ /* 0x01cff40003800000 */
[----:B------:R-:W-:-:S04]  /*1bb0*/  SHF.L.U32 R3, R12, 0x1f, RZ ;  /* 0x0000001f0c037819 */ /* 0x000fc800000006ff */
[----:B------:R-:W2:Y:S02]  /*1bc0*/  SYNCS.PHASECHK.TRANS64.TRYWAIT P0, [UR33+0x20], R3 ;  /* 0x00002003ff0075a7 */ /* 0x000ea40008001121 */
[----:B--2---:R-:W-:Y:S05]  /*1bd0*/  @!P0 BRA `(.L_x_27) ;  /* 0x0000005800688947 */ /* 0x004fea0003800000 */
.L_x_26:
[----:B------:R2:W-:Y:S01]  /*1be0*/  @P3 SYNCS.ARRIVE.TRANS64 RZ, [UR33], R2 ;  /* 0x00000002ffff39a7 */ /* 0x0005e20008000021 */
[----:B------:R-:W-:Y:S02]  /*1bf0*/  ULOP3.LUT UR5, UR21, 0x2, URZ, 0xfc, !UPT ;  /* 0x0000000215057892 */ /* 0x000fe4000f8efcff */
[----:B------:R-:W-:Y:S02]  /*1c00*/  UIADD3 UR16, UPT, UPT, UR16, 0x1, URZ ;  /* 0x0000000110107890 */ /* 0x000fe4000fffe0ff */
[----:B------:R-:W-:Y:S02]  /*1c10*/  UISETP.NE.AND UP0, UPT, UR5, 0x2, UPT ;  /* 0x000000020500788c */ /* 0x000fe4000bf05270 */
[----:B------:R-:W-:-:S07]  /*1c20*/  UISETP.NE.AND UP2, UPT, UR16, 0x1, UPT ;  /* 0x000000011000788c */ /* 0x000fce000bf45270 */
[----:B------:R-:W-:Y:S05]  /*1c30*/  BRA.U UP0, `(.L_x_28) ;  /* 0x0000000100047547 */ /* 0x000fea000b800000 */
[----:B------:R-:W-:Y:S05]  /*1c40*/  BPT.TRAP 0x1 ;  /* 0x000000040000795c */ /* 0x000fea0000300000 */
.L_x_28:
[----:B------:R-:W-:Y:S04]  /*1c50*/  BSSY.RECONVERGENT B0, `(.L_x_29) ;  /* 0x0000003000007945 */ /* 0x000fe80003800200 */
[----:B------:R-:W-:Y:S05]  /*1c60*/  @!P2 BRA `(.L_x_30) ;  /* 0x000000000004a947 */ /* 0x000fea0003800000 */
[----:B------:R-:W-:Y:S05]  /*1c70*/  BPT.TRAP 0x1 ;  /* 0x000000040000795c */ /* 0x000fea0000300000 */
.L_x_30:
[----:B------:R-:W-:Y:S05]  /*1c80*/  BSYNC.RECONVERGENT B0 ;  /* 0x0000000000007941 */ /* 0x000fea0003800200 */
.L_x_29:
[----:B------:R-:W-:Y:S02]  /*1c90*/  UIADD3 UR5, UPT, UPT, UR4, 0x1, URZ ;  /* 0x0000000104057890 */ /* 0x000fe4000fffe0ff */
[----:B------:R-:W-:Y:S02]  /*1ca0*/  ULEA UR32, UR4, UR28, 0xc ;  /* 0x0000001c04207291 */ /* 0x000fe4000f8e60ff */
[----:B------:R-:W-:Y:S02]  /*1cb0*/  UISETP.NE.AND UP0, UPT, UR5, 0x4, UPT ;  /* 0x000000040500788c */ /* 0x000fe4000bf05270 */
[----:B------:R-:W-:Y:S02]  /*1cc0*/  UIADD3 UR14, UP1, UPT, UR26, 0x80, URZ ;  /* 0x000000801a0e7890 */ /* 0x000fe4000ff3e0ff */
[----:B------:R-:W-:Y:S02]  /*1cd0*/  USEL UR7, URZ, 0x1, UP0 ;  /* 0x00000001ff077887 */ /* 0x000fe40008000000 */
[----:B------:R-:W-:-:S02]  /*1ce0*/  USEL UR6, UR5, URZ, UP0 ;  /* 0x000000ff05067287 */ /* 0x000fc40008000000 */
[----:B------:R-:W-:Y:S02]  /*1cf0*/  ULEA UR8, UR4, UR13, 0xa ;  /* 0x0000000d04087291 */ /* 0x000fe4000f8e50ff */
[----:B------:R-:W-:Y:S01]  /*1d00*/  ULEA UR5, UR6, UR13, 0x3 ;  /* 0x0000000d06057291 */ /* 0x000fe2000f8e18ff */
[----:B------:R-:W-:Y:S01]  /*1d10*/  LOP3.LUT R12, R12, UR7, RZ, 0x3c, !PT ;  /* 0x000000070c0c7c12 */ /* 0x000fe2000f8e3cff */
[----:B------:R-:W-:Y:S02]  /*1d20*/  UIADD3 UR4, UP0, UPT, UR26, 0x180, URZ ;  /* 0x000001801a047890 */ /* 0x000fe4000ff1e0ff */
[----:B------:R-:W-:Y:S01]  /*1d30*/  ULOP3.LUT UR33, UR33, 0xfefffff8, URZ, 0xc0, !UPT ;  /* 0xfefffff821217892 */ /* 0x000fe2000f8ec0ff */
[----:B-1----:R-:W-:Y:S01]  /*1d40*/  SHF.L.U32 R0, R12, 0x1f, RZ ;  /* 0x0000001f0c007819 */ /* 0x002fe200000006ff */
[----:B------:R-:W-:Y:S02]  /*1d50*/  UIADD3.X UR15, UPT, UPT, URZ, UR27, URZ, UP1, !UPT ;  /* 0x0000001bff0f7290 */ /* 0x000fe40008ffe4ff */
[----:B------:R-:W-:Y:S01]  /*1d60*/  UIADD3 UR32, UPT, UPT, UR13, 0x4400, UR32 ;  /* 0x000044000d207890 */ /* 0x000fe2000fffe020 */
[----:B------:R3:W4:Y:S01]  /*1d70*/  SYNCS.PHASECHK.TRANS64.TRYWAIT P0, [UR5+0x20], R0 ;  /* 0x00002000ff0075a7 */ /* 0x0007220008001105 */
[----:B------:R-:W-:-:S02]  /*1d80*/  UPRMT UR7, URZ, 0x5410, UR24 ;  /* 0x00005410ff077896 */ /* 0x000fc40008000018 */
[----:B------:R-:W-:Y:S02]  /*1d90*/  UIADD3 UR8, UPT, UPT, UR8, 0x8400, URZ ;  /* 0x0000840008087890 */ /* 0x000fe4000fffe0ff */
[----:B------:R-:W-:Y:S01]  /*1da0*/  UIADD3.X UR5, UPT, UPT, URZ, UR27, URZ, UP0, !UPT ;  /* 0x0000001bff057290 */ /* 0x000fe200087fe4ff */
[----:B------:R-:W-:Y:S01]  /*1db0*/  UMOV UR18, 0x0 ;  /* 0x0000000000127882 */ /* 0x000fe20000000000 */
[----:B------:R-:W-:Y:S01]  /*1dc0*/  UMOV UR19, 0x10000000 ;  /* 0x1000000000137882 */ /* 0x000fe20000000000 */
[----:B------:R-:W-:Y:S01]  /*1dd0*/  UMOV UR10, UR34 ;  /* 0x00000022000a7c82 */ /* 0x000fe20008000000 */
[----:B------:R-:W-:Y:S01]  /*1de0*/  UMOV UR12, UR36 ;  /* 0x00000024000c7c82 */ /* 0x000fe20008000000 */
[----:B------:R-:W-:Y:S01]  /*1df0*/  UMOV UR9, UR33 ;  /* 0x0000002100097c82 */ /* 0x000fe20008000000 */
[----:B------:R1:W-:Y:S03]  /*1e00*/  UTMALDG.3D.MULTICAST.2CTA [UR32], [UR14], UR7, desc[UR18] ;  /* 0x000012200e0073b4 */ /* 0x0003e60008211807 */
[----:B------:R2:W-:Y:S01]  /*1e10*/  UTMALDG.3D.2CTA [UR8], [UR4], desc[UR18] ;  /* 0x00001208040075b4 */ /* 0x0005e20008211000 */
[----:B-1----:R-:W-:Y:S01]  /*1e20*/  UIADD3 UR34, UPT, UPT, UR34, 0x20, URZ ;  /* 0x0000002022227890 */ /* 0x002fe2000fffe0ff */
[----:B------:R-:W-:Y:S01]  /*1e30*/  UMOV UR7, UR29 ;  /* 0x0000001d00077c82 */ /* 0x000fe20008000000 */
[----:B--2---:R-:W-:Y:S01]  /*1e40*/  UMOV UR4, UR6 ;  /* 0x0000000600047c82 */ /* 0x004fe20008000000 */
[----:B------:R-:W-:Y:S09]  /*1e50*/  BRA.U UP2, `(.L_x_31) ;  /* 0xfffffffd02487547 */ /* 0x000ff2000b83ffff */
.L_x_25:
[----:B------:R-:W-:Y:S01]  /*1e60*/  ULEA UR4, UR6, UR13, 0x3 ;  /* 0x0000000d06047291 */ /* 0x000fe2000f8e18ff */
[----:B-1-3--:R-:W-:Y:S01]  /*1e70*/  SHF.L.U32 R0, R12, 0x1f, RZ ;  /* 0x0000001f0c007819 */ /* 0x00afe200000006ff */
[----:B------:R-:W-:Y:S01]  /*1e80*/  @!P1 SYNCS.ARRIVE.TRANS64.A1T0 RZ, [UR13+0x58], RZ ;  /* 0x000058ffffff99a7 */ /* 0x000fe2000810000d */
[----:B------:R-:W-:-:S06]  /*1e90*/  UISETP.GT.AND UP0, UPT, UR42, UR41, UPT ;  /* 0x000000292a00728c */ /* 0x000fcc000bf04270 */
[----:B--2-4-:R1:W2:Y:S03]  /*1ea0*/  SYNCS.PHASECHK.TRANS64.TRYWAIT P0, [UR4+0x20], R0 ;  /* 0x00002000ff0075a7 */ /* 0x0142a60008001104 */
[----:B------:R-:W-:Y:S05]  /*1eb0*/  BRA.U !UP0, `(.L_x_32) ;  /* 0x0000000108c07547 */ /* 0x000fea000b800000 */
[----:B------:R-:W-:Y:S01]  /*1ec0*/  UIADD3 UR25, UPT, UPT, UR48, UR7, URZ ;  /* 0x0000000730197290 */ /* 0x000fe2000fffe0ff */
[----:B------:R-:W-:-:S11]  /*1ed0*/  UMOV UR4, UR6 ;  /* 0x0000000600047c82 */ /* 0x000fd60008000000 */
.L_x_38:
[----:B------:R-:W-:Y:S01]  /*1ee0*/  ULEA UR17, UR4, UR13, 0x3 ;  /* 0x0000000d04117291 */ /* 0x000fe2000f8e18ff */
[----:B--2---:R-:W-:Y:S01]  /*1ef0*/  @P3 MOV R2, 0x2800 ;  /* 0x0000280000023802 */ /* 0x004fe20000000f00 */
[----:B--2-4-:R-:W-:Y:S10]  /*1f00*/  @P0 BRA `(.L_x_33) ;  /* 0x00000000000c0947 */ /* 0x014ff40003800000 */
[----:B------:R-:W-:-:S04]  /*1f10*/  SHF.L.U32 R3, R12, 0x1f, RZ ;  /* 0x0000001f0c037819 */ /* 0x000fc800000006ff */
[----:B------:R-:W2:Y:S02]  /*1f20*/  SYNCS.PHASECHK.TRANS64.TRYWAIT P0, [UR17+0x20], R3 ;  /* 0x00002003ff0075a7 */ /* 0x000ea40008001111 */
[----:B--2---:R-:W-:Y:S05]  /*1f30*/  @!P0 BRA `(.L_x_34) ;  /* 0x0000005400a88947 */ /* 0x004fea0003800000 */
.L_x_33:
[----:B------:R2:W-:Y:S01]  /*1f40*/  @P3 SYNCS.ARRIVE.TRANS64 RZ, [UR17], R2 ;  /* 0x00000002ffff39a7 */ /* 0x0005e20008000011 */
[----:B------:R-:W-:-:S04]  /*1f50*/  ULOP3.LUT UR5, UR21, 0x2, URZ, 0xfc, !UPT ;  /* 0x0000000215057892 */ /* 0x000fc8000f8efcff */
[----:B------:R-:W-:-:S09]  /*1f60*/  UISETP.NE.AND UP0, UPT, UR5, 0x2, UPT ;  /* 0x000000020500788c */ /* 0x000fd2000bf05270 */
[----:B------:R-:W-:Y:S05]  /*1f70*/  BRA.U UP0, `(.L_x_35) ;  /* 0x0000000100047547 */ /* 0x000fea000b800000 */
[----:B------:R-:W-:Y:S05]  /*1f80*/  BPT.TRAP 0x1 ;  /* 0x000000040000795c */ /* 0x000fea0000300000 */
.L_x_35:
[----:B------:R-:W-:Y:S04]  /*1f90*/  BSSY.RECONVERGENT B0, `(.L_x_36) ;  /* 0x0000003000007945 */ /* 0x000fe80003800200 */
[----:B------:R-:W-:Y:S05]  /*1fa0*/  @!P2 BRA `(.L_x_37) ;  /* 0x000000000004a947 */ /* 0x000fea0003800000 */
[----:B------:R-:W-:Y:S05]  /*1fb0*/  BPT.TRAP 0x1 ;  /* 0x000000040000795c */ /* 0x000fea0000300000 */
.L_x_37:
[----:B------:R-:W-:Y:S05]  /*1fc0*/  BSYNC.RECONVERGENT B0 ;  /* 0x0000000000007941 */ /* 0x000fea0003800200 */
.L_x_36:
[----:B------:R-:W-:Y:S02]  /*1fd0*/  UIADD3 UR5, UPT, UPT, UR4, 0x1, URZ ;  /* 0x0000000104057890 */ /* 0x000fe4000fffe0ff */
[----:B------:R-:W-:Y:S02]  /*1fe0*/  UIADD3 UR14, UP1, UPT, UR26, 0x80, URZ ;  /* 0x000000801a0e7890 */ /* 0x000fe4000ff3e0ff */
[----:B------:R-:W-:Y:S02]  /*1ff0*/  UISETP.NE.AND UP0, UPT, UR5, 0x4, UPT ;  /* 0x000000040500788c */ /* 0x000fe4000bf05270 */
[----:B------:R-:W-:Y:S02]  /*2000*/  ULEA UR16, UR4, UR30, 0xc ;  /* 0x0000001e04107291 */ /* 0x000fe4000f8e60ff */
[----:B------:R-:W-:Y:S02]  /*2010*/  USEL UR8, URZ, 0x1, UP0 ;  /* 0x00000001ff087887 */ /* 0x000fe40008000000 */
[----:B------:R-:W-:-:S02]  /*2020*/  USEL UR6, UR5, URZ, UP0 ;  /* 0x000000ff05067287 */ /* 0x000fc40008000000 */
[----:B------:R-:W-:Y:S02]  /*2030*/  UIADD3 UR22, UP0, UPT, UR26, 0x180, URZ ;  /* 0x000001801a167890 */ /* 0x000fe4000ff1e0ff */
[----:B------:R-:W-:Y:S01]  /*2040*/  LOP3.LUT R12, R12, UR8, RZ, 0x3c, !PT ;  /* 0x000000080c0c7c12 */ /* 0x000fe2000f8e3cff */
[----:B------:R-:W-:Y:S02]  /*2050*/  ULEA UR8, UR4, UR13, 0xa ;  /* 0x0000000d04087291 */ /* 0x000fe4000f8e50ff */
[----:B------:R-:W-:Y:S01]  /*2060*/  ULEA UR5, UR6, UR13, 0x3 ;  /* 0x0000000d06057291 */ /* 0x000fe2000f8e18ff */
[----:B-1----:R-:W-:Y:S01]  /*2070*/  SHF.L.U32 R0, R12, 0x1f, RZ ;  /* 0x0000001f0c007819 */ /* 0x002fe200000006ff */
[----:B------:R-:W-:Y:S02]  /*2080*/  USHF.L.U32 UR18, UR7, 0x5, URZ ;  /* 0x0000000507127899 */ /* 0x000fe400080006ff */
[----:B------:R-:W-:Y:S02]  /*2090*/  ULOP3.LUT UR17, UR17, 0xfefffff8, URZ, 0xc0, !UPT ;  /* 0xfefffff811117892 */ /* 0x000fe4000f8ec0ff */
[----:B------:R-:W-:-:S02]  /*20a0*/  UIADD3.X UR15, UPT, UPT, URZ, UR27, URZ, UP1, !UPT ;  /* 0x0000001bff0f7290 */ /* 0x000fc40008ffe4ff */
[----:B------:R-:W-:Y:S01]  /*20b0*/  UPRMT UR4, URZ, 0x5410, UR24 ;  /* 0x00005410ff047896 */ /* 0x000fe20008000018 */
[----:B------:R3:W4:Y:S01]  /*20c0*/  SYNCS.PHASECHK.TRANS64.TRYWAIT P0, [UR5+0x20], R0 ;  /* 0x00002000ff0075a7 */ /* 0x0007220008001105 */
[----:B------:R-:W-:Y:S02]  /*20d0*/  UIADD3 UR8, UPT, UPT, UR8, 0x8400, URZ ;  /* 0x0000840008087890 */ /* 0x000fe4000fffe0ff */
[----:B------:R-:W-:Y:S01]  /*20e0*/  UIADD3.X UR23, UPT, UPT, URZ, UR27, URZ, UP0, !UPT ;  /* 0x0000001bff177290 */ /* 0x000fe200087fe4ff */
[----:B------:R-:W-:Y:S01]  /*20f0*/  UMOV UR32, 0x0 ;  /* 0x0000000000207882 */ /* 0x000fe20000000000 */
[----:B------:R-:W-:Y:S01]  /*2100*/  UMOV UR33, 0x10000000 ;  /* 0x1000000000217882 */ /* 0x000fe20000000000 */
[----:B------:R-:W-:Y:S01]  /*2110*/  UMOV UR19, UR35 ;  /* 0x0000002300137c82 */ /* 0x000fe20008000000 */
[----:B------:R-:W-:Y:S01]  /*2120*/  UMOV UR20, UR36 ;  /* 0x0000002400147c82 */ /* 0x000fe20008000000 */
[----:B------:R-:W-:Y:S01]  /*2130*/  UMOV UR12, UR36 ;  /* 0x00000024000c7c82 */ /* 0x000fe20008000000 */
[----:B------:R-:W-:Y:S01]  /*2140*/  UMOV UR9, UR17 ;  /* 0x0000001100097c82 */ /* 0x000fe20008000000 */
[----:B------:R-:W-:Y:S01]  /*2150*/  UMOV UR10, UR18 ;  /* 0x00000012000a7c82 */ /* 0x000fe20008000000 */
[----:B------:R1:W-:Y:S01]  /*2160*/  UTMALDG.3D.MULTICAST.2CTA [UR16], [UR14], UR4, desc[UR32] ;  /* 0x000020100e0073b4 */ /* 0x0003e20008211804 */
[----:B------:R-:W-:-:S04]  /*2170*/  UIADD3 UR7, UPT, UPT, UR7, 0x1, URZ ;  /* 0x0000000107077890 */ /* 0x000fc8000fffe0ff */
[----:B------:R-:W-:Y:S01]  /*2180*/  UISETP.NE.AND UP0, UPT, UR7, UR25, UPT ;  /* 0x000000190700728c */ /* 0x000fe2000bf05270 */
[----:B------:R3:W-:Y:S01]  /*2190*/  UTMALDG.3D.2CTA [UR8], [UR22], desc[UR32] ;  /* 0x00002008160075b4 */ /* 0x0007e20008211000 */
[----:B-1----:R-:W-:-:S07]  /*21a0*/  UMOV UR4, UR6 ;  /* 0x0000000600047c82 */ /* 0x002fce0008000000 */
[----:B---3--:R-:W-:Y:S05]  /*21b0*/  BRA.U UP0, `(.L_x_38) ;  /* 0xfffffffd00487547 */ /* 0x008fea000b83ffff */
.L_x_32:
[C---:B------:R-:W-:Y:S01]  /*21c0*/  LEA R3, R11.reuse, UR13, 0x3 ;  /* 0x0000000d0b037c11 */ /* 0x040fe2000f8e18ff */
[----:B------:R-:W-:Y:S01]  /*21d0*/  NOP ;  /* 0x0000000000007918 */ /* 0x000fe20000000000 */
[----:B-1----:R-:W-:Y:S02]  /*21e0*/  SHF.L.U32 R0, R10, 0x1f, RZ ;  /* 0x0000001f0a007819 */ /* 0x002fe400000006ff */
[----:B------:R-:W-:Y:S02]  /*21f0*/  LEA R4, R11, UR13, 0x4 ;  /* 0x0000000d0b047c11 */ /* 0x000fe4000f8e20ff */
[----:B--2-4-:R-:W1:Y:S02]  /*2200*/  SYNCS.PHASECHK.TRANS64.TRYWAIT P0, [R3+URZ+0x60], R0 ;  /* 0x00006000030075a7 */ /* 0x014e6400080011ff */
[----:B-1----:R-:W-:Y:S05]  /*2210*/  @!P0 BRA `(.L_x_39) ;  /* 0x0000005400088947 */ /* 0x002fea0003800000 */
.L_x_116:
[----:B------:R-:W2:Y:S01]  /*2220*/  LDS.128 R4, [R4+0xf0] ;  /* 0x0000f00004047984 */ /* 0x000ea20000000c00 */
[----:B------:R-:W-:Y:S01]  /*2230*/  UISETP.GE.AND UP0, UPT, UR40, 0x1, UPT ;  /* 0x000000012800788c */ /* 0x000fe2000bf06270 */
[----:B------:R-:W-:Y:S01]  /*2240*/  @!PT LDS RZ, [RZ] ;  /* 0x00000000fffff984 */ /* 0x000fe20000000800 */
[----:B------:R-:W-:Y:S01]  /*2250*/  @!PT LDS RZ, [RZ] ;  /* 0x00000000fffff984 */ /* 0x000fe20000000800 */
[----:B------:R-:W-:Y:S01]  /*2260*/  @!PT LDS RZ, [RZ] ;  /* 0x00000000fffff984 */ /* 0x000fe20000000800 */
[----:B------:R-:W-:Y:S01]  /*2270*/  @!PT LDS RZ, [RZ] ;  /* 0x00000000fffff984 */ /* 0x000fe20000000800 */
[----:B------:R3:W-:Y:S06]  /*2280*/  MEMBAR.ALL.CTA ;  /* 0x0000000000007992 */ /* 0x0007ec0000008000 */
[----:B---3--:R-:W3:Y:S01]  /*2290*/  FENCE.VIEW.ASYNC.S ;  /* 0x00000000000073c6 */ /* 0x008ee20000000000 */
[----:B--2---:R-:W-:-:S13]  /*22a0*/  LOP3.LUT P0, RZ, R6, 0x1, RZ, 0xc0, !PT ;  /* 0x0000000106ff7812 */ /* 0x004fda000780c0ff */
[----:B---3--:R-:W-:Y:S01]  /*22b0*/  VOTEU.ANY UP1, P0 ;  /* 0x0000000000ff7886 */ /* 0x008fe20000020100 */
[----:B------:R-:W-:-:S13]  /*22c0*/  PLOP3.LUT P0, PT, PT, PT, UP1, 0x80, 0x8 ;  /* 0x000000000008781c */ /* 0x000fda0003f0f018 */
[----:B-1----:R-:W-:Y:S02]  /*22d0*/  @P0 LOP3.LUT R0, R5, 0xffff, RZ, 0xc0, !PT ;  /* 0x0000ffff05000812 */ /* 0x002fe400078ec0ff */
[----:B------:R-:W-:Y:S02]  /*22e0*/  @P0 MOV R2, R4 ;  /* 0x0000000400020202 */ /* 0x000fe40000000f00 */
[----:B------:R-:W-:Y:S01]  /*22f0*/  @P0 R2UR UR5, R0 ;  /* 0x00000000000502ca */ /* 0x000fe200000e0000 */
[----:B------:R-:W-:Y:S01]  /*2300*/  VIADD R0, R3, 0x70 ;  /* 0x0000007003007836 */ /* 0x000fe20000000000 */
[----:B------:R-:W-:Y:S02]  /*2310*/  @P0 SHF.R.U32.HI R4, RZ, 0x10, R5 ;  /* 0x00000010ff040819 */ /* 0x000fe40000011605 */
[----:B------:R-:W-:Y:S02]  /*2320*/  @P0 R2UR UR7, R2 ;  /* 0x00000000020702ca */ /* 0x000fe400000e0000 */
[----:B------:R-:W-:-:S02]  /*2330*/  PRMT R0, RZ, 0x654, R0 ;  /* 0x00000654ff007816 */ /* 0x000fc40000000000 */
[----:B------:R-:W-:Y:S02]  /*2340*/  @P0 R2UR UR4, R4 ;  /* 0x00000000040402ca */ /* 0x000fe400000e0000 */
[----:B------:R1:W-:Y:S03]  /*2350*/  SYNCS.ARRIVE.TRANS64.RED.A1T0 RZ, [R0+URZ], RZ ;  /* 0x000000ff00ff79a7 */ /* 0x0003e600081004ff */
[----:B------:R-:W-:-:S04]  /*2360*/  @UP1 UMOV UR31, UR5 ;  /* 0x00000005001f1c82 */ /* 0x000fc80008000000 */
[----:B------:R-:W-:-:S04]  /*2370*/  @UP1 UMOV UR37, UR7 ;  /* 0x0000000700251c82 */ /* 0x000fc80008000000 */
[----:B------:R-:W-:Y:S01]  /*2380*/  @UP1 UMOV UR36, UR4 ;  /* 0x0000000400241c82 */ /* 0x000fe20008000000 */
[----:B------:R-:W-:Y:S05]  /*2390*/  BRA.U !UP0, `(.L_x_40) ;  /* 0x0000000108d47547 */ /* 0x000fea000b800000 */
[----:B------:R-:W2:Y:S01]  /*23a0*/  LDCU.128 UR16, c[0x0][0xb10] ;  /* 0x00016200ff1077ac */ /* 0x000ea20008000c00 */
[----:B------:R-:W3:Y:S01]  /*23b0*/  LDCU UR12, c[0x0][0xb20] ;  /* 0x00016400ff0c77ac */ /* 0x000ee20008000800 */
[----:B------:R-:W4:Y:S01]  /*23c0*/  LDCU UR20, c[0x0][0xb0c] ;  /* 0x00016180ff1477ac */ /* 0x000f220008000800 */
[----:B------:R-:W1:Y:S01]  /*23d0*/  LDCU.64 UR8, c[0x0][0xb28] ;  /* 0x00016500ff0877ac */ /* 0x000e620008000a00 */
[----:B------:R-:W-:Y:S02]  /*23e0*/  UISETP.NE.AND UP3, UPT, UR40, 0x1, UPT ;  /* 0x000000012800788c */ /* 0x000fe4000bf65270 */
[----:B--2---:R-:W-:Y:S02]  /*23f0*/  UIMAD.WIDE.U32 UR10, UR38, UR19, URZ ;  /* 0x00000013260a72a5 */ /* 0x004fe4000f8e00ff */
[----:B------:R-:W-:Y:S02]  /*2400*/  UIMAD.WIDE.U32 UR4, UR39, UR16, URZ ;  /* 0x00000010270472a5 */ /* 0x000fe4000f8e00ff */
[----:B------:R-:W-:-:S02]  /*2410*/  UISETP.NE.AND UP0, UPT, UR18, 0x1, UPT ;  /* 0x000000011200788c */ /* 0x000fc4000bf05270 */
[----:B------:R-:W-:Y:S01]  /*2420*/  UIMAD.WIDE.U32 UR22, UR31, UR19, URZ ;  /* 0x000000131f1672a5 */ /* 0x000fe2000f8e00ff */
[----:B------:R-:W-:Y:S02]  /*2430*/  UMOV UR10, UR11 ;  /* 0x0000000b000a7c82 */ /* 0x000fe40008000000 */
[----:B------:R-:W-:Y:S01]  /*2440*/  UMOV UR4, UR5 ;  /* 0x0000000500047c82 */ /* 0x000fe20008000000 */
[----:B---3--:R-:W-:Y:S02]  /*2450*/  USHF.R.U32.HI UR10, URZ, UR12, UR10 ;  /* 0x0000000cff0a7299 */ /* 0x008fe4000801160a */
[----:B----4-:R-:W-:Y:S02]  /*2460*/  UISETP.NE.AND UP2, UPT, UR20, 0x1, UPT ;  /* 0x000000011400788c */ /* 0x010fe4000bf45270 */
[----:B------:R-:W-:Y:S02]  /*2470*/  USHF.R.U32.HI UR4, URZ, UR17, UR4 ;  /* 0x00000011ff047299 */ /* 0x000fe40008011604 */
[----:B------:R-:W-:-:S02]  /*2480*/  USEL UR5, UR38, UR10, !UP0 ;  /* 0x0000000a26057287 */ /* 0x000fc4000c000000 */
[----:B------:R-:W-:Y:S02]  /*2490*/  USEL UR7, UR39, UR4, !UP2 ;  /* 0x0000000427077287 */ /* 0x000fe4000d000000 */
[----:B-1----:R-:W-:Y:S01]  /*24a0*/  UIMAD.WIDE.U32 UR10, UR5, UR8, URZ ;  /* 0x00000008050a72a5 */ /* 0x002fe2000f8e00ff */
[----:B------:R-:W-:Y:S01]  /*24b0*/  UMOV UR4, UR23 ;  /* 0x0000001700047c82 */ /* 0x000fe20008000000 */
[----:B------:R-:W-:Y:S02]  /*24c0*/  UIMAD.WIDE.U32 UR14, UR37, UR16, URZ ;  /* 0x00000010250e72a5 */ /* 0x000fe4000f8e00ff */
[----:B------:R-:W-:-:S03]  /*24d0*/  UIMAD.WIDE.U32 UR22, UR7, UR8, URZ ;  /* 0x00000008071672a5 */ /* 0x000fc6000f8e00ff */
[----:B------:R-:W-:Y:S01]  /*24e0*/  UMOV UR10, UR11 ;  /* 0x0000000b000a7c82 */ /* 0x000fe20008000000 */
[----:B------:R-:W-:Y:S02]  /*24f0*/  USHF.R.U32.HI UR4, URZ, UR12, UR4 ;  /* 0x0000000cff047299 */ /* 0x000fe40008011604 */
[----:B------:R-:W-:Y:S01]  /*2500*/  @UP3 USHF.R.U32.HI UR5, URZ, UR9, UR10 ;  /* 0x00000009ff053299 */ /* 0x000fe2000801160a */
[----:B------:R-:W-:Y:S01]  /*2510*/  UMOV UR14, UR15 ;  /* 0x0000000f000e7c82 */ /* 0x000fe20008000000 */
[----:B------:R-:W-:Y:S01]  /*2520*/  UMOV UR22, UR23 ;  /* 0x0000001700167c82 */ /* 0x000fe20008000000 */
[----:B------:R-:W-:Y:S02]  /*2530*/  USHF.R.U32.HI UR17, URZ, UR17, UR14 ;  /* 0x00000011ff117299 */ /* 0x000fe4000801160e */
[----:B------:R-:W-:Y:S02]  /*2540*/  USEL UR4, UR31, UR4, !UP0 ;  /* 0x000000041f047287 */ /* 0x000fe4000c000000 */
[----:B------:R-:W-:-:S02]  /*2550*/  @UP3 USHF.R.U32.HI UR7, URZ, UR9, UR22 ;  /* 0x00000009ff073299 */ /* 0x000fc40008011616 */
[----:B------:R-:W-:Y:S02]  /*2560*/  UIMAD UR10, UR40, UR5, URZ ;  /* 0x00000005280a72a4 */ /* 0x000fe4000f8e02ff */
[----:B------:R-:W-:Y:S02]  /*2570*/  USEL UR5, UR37, UR17, !UP2 ;  /* 0x0000001125057287 */ /* 0x000fe4000d000000 */
[----:B------:R-:W-:Y:S02]  /*2580*/  UIMAD UR12, UR40, UR7, URZ ;  /* 0x00000007280c72a4 */ /* 0x000fe4000f8e02ff */
[----:B------:R-:W-:Y:S02]  /*2590*/  UISETP.GE.AND UP0, UPT, UR4, UR10, UPT ;  /* 0x0000000a0400728c */ /* 0x000fe4000bf06270 */
[----:B------:R-:W-:Y:S02]  /*25a0*/  UIMAD.WIDE.U32 UR10, UR4, UR8, URZ ;  /* 0x00000008040a72a5 */ /* 0x000fe4000f8e00ff */
[----:B------:R-:W-:-:S02]  /*25b0*/  UISETP.GE.OR UP0, UPT, UR5, UR12, UP0 ;  /* 0x0000000c0500728c */ /* 0x000fc40008706670 */
[----:B------:R-:W-:Y:S02]  /*25c0*/  UIMAD.WIDE.U32 UR14, UR5, UR8, URZ ;  /* 0x00000008050e72a5 */ /* 0x000fe4000f8e00ff */
[----:B------:R-:W-:Y:S01]  /*25d0*/  UIADD3 UR12, UPT, UPT, -UR5, URZ, URZ ;  /* 0x000000ff050c7290 */ /* 0x000fe2000fffe1ff */
[----:B------:R-:W-:Y:S01]  /*25e0*/  UMOV UR10, UR11 ;  /* 0x0000000b000a7c82 */ /* 0x000fe20008000000 */
[----:B------:R-:W-:Y:S02]  /*25f0*/  UIADD3 UR11, UPT, UPT, -UR4, URZ, URZ ;  /* 0x000000ff040b7290 */ /* 0x000fe4000fffe1ff */
[----:B------:R-:W-:-:S03]  /*2600*/  USHF.R.U32.HI UR10, URZ, UR9, UR10 ;  /* 0x00000009ff0a7299 */ /* 0x000fc6000801160a */
[----:B------:R-:W-:Y:S01]  /*2610*/  @!UP0 UMOV UR8, UR15 ;  /* 0x0000000f00088c82 */ /* 0x000fe20008000000 */
[----:B------:R-:W-:Y:S02]  /*2620*/  UIMAD UR11, UR18, UR11, UR31 ;  /* 0x0000000b120b72a4 */ /* 0x000fe4000f8e021f */
[----:B------:R-:W-:Y:S02]  /*2630*/  USEL UR10, UR4, UR10, !UP3 ;  /* 0x0000000a040a7287 */ /* 0x000fe4000d800000 */
[----:B------:R-:W-:Y:S02]  /*2640*/  @!UP0 USHF.R.U32.HI UR8, URZ, UR9, UR8 ;  /* 0x00000009ff088299 */ /* 0x000fe40008011608 */
[----:B------:R-:W-:Y:S02]  /*2650*/  UIADD3 UR9, UPT, UPT, -UR10, URZ, URZ ;  /* 0x000000ff0a097290 */ /* 0x000fe4000fffe1ff */
[----:B------:R-:W-:Y:S02]  /*2660*/  @!UP0 USEL UR8, UR5, UR8, !UP3 ;  /* 0x0000000805088287 */ /* 0x000fe4000d800000 */
[----:B------:R-:W-:-:S02]  /*2670*/  UIMAD UR9, UR40, UR9, UR4 ;  /* 0x00000009280972a4 */ /* 0x000fc4000f8e0204 */
[----:B------:R-:W-:Y:S02]  /*2680*/  @!UP0 UIADD3 UR10, UPT, UPT, UR10, -UR8, URZ ;  /* 0x800000080a0a8290 */ /* 0x000fe4000fffe0ff */
[----:B------:R-:W-:Y:S02]  /*2690*/  @!UP0 UIMAD UR8, UR9, UR7, UR8 ;  /* 0x00000007090882a4 */ /* 0x000fe4000f8e0208 */
[----:B------:R-:W-:Y:S02]  /*26a0*/  @!UP0 UIMAD UR4, UR40, UR10, UR5 ;  /* 0x0000000a280482a4 */ /* 0x000fe4000f8e0205 */
[----:B------:R-:W-:Y:S02]  /*26b0*/  UIMAD UR7, UR20, UR12, UR37 ;  /* 0x0000000c140772a4 */ /* 0x000fe4000f8e0225 */
[----:B------:R-:W-:Y:S01]  /*26c0*/  UIMAD UR31, UR4, UR18, UR11 ;  /* 0x00000012041f72a4 */ /* 0x000fe2000f8e020b */
[----:B------:R-:W-:Y:S02]  /*26d0*/  @!UP0 UMOV UR5, UR8 ;  /* 0x0000000800058c82 */ /* 0x000fe40008000000 */
[----:B------:R-:W-:-:S12]  /*26e0*/  UIMAD UR37, UR5, UR20, UR7 ;  /* 0x00000014052572a4 */ /* 0x000fd8000f8e0207 */
.L_x_40:
[----:B------:R-:W2:Y:S02]  /*26f0*/  LDCU UR4, c[0x0][0xb30] ;  /* 0x00016600ff0477ac */ /* 0x000ea40008000800 */
[----:B--2---:R-:W-:-:S09]  /*2700*/  UISETP.NE.AND UP0, UPT, UR4, 0x1, UPT ;  /* 0x000000010400788c */ /* 0x004fd2000bf05270 */
[----:B------:R-:W-:Y:S05]  /*2710*/  BRA.U UP0, `(.L_x_41) ;  /* 0x0000000100447547 */ /* 0x000fea000b800000 */
[----:B------:R-:W2:Y:S01]  /*2720*/  LDCU.128 UR16, c[0x0][0xb10] ;  /* 0x00016200ff1077ac */ /* 0x000ea20008000c00 */
[----:B------:R-:W3:Y:S01]  /*2730*/  LDCU UR10, c[0x0][0xb0c] ;  /* 0x00016180ff0a77ac */ /* 0x000ee20008000800 */
[----:B------:R-:W4:Y:S01]  /*2740*/  LDCU UR7, c[0x0][0xb20] ;  /* 0x00016400ff0777ac */ /* 0x000f220008000800 */
[----:B--2---:R-:W-:Y:S02]  /*2750*/  UIMAD.WIDE.U32 UR8, UR37, UR16, URZ ;  /* 0x00000010250872a5 */ /* 0x004fe4000f8e00ff */
[----:B------:R-:W-:Y:S02]  /*2760*/  UIMAD.WIDE.U32 UR4, UR31, UR19, URZ ;  /* 0x000000131f0472a5 */ /* 0x000fe4000f8e00ff */
[----:B---3--:R-:W-:Y:S02]  /*2770*/  UISETP.NE.AND UP2, UPT, UR10, 0x1, UPT ;  /* 0x000000010a00788c */ /* 0x008fe4000bf45270 */
[----:B------:R-:W-:Y:S01]  /*2780*/  UISETP.NE.AND UP0, UPT, UR18, 0x1, UPT ;  /* 0x000000011200788c */ /* 0x000fe2000bf05270 */
[----:B------:R-:W-:-:S02]  /*2790*/  UMOV UR8, UR9 ;  /* 0x0000000900087c82 */ /* 0x000fc40008000000 */
[----:B------:R-:W-:Y:S01]  /*27a0*/  UMOV UR4, UR5 ;  /* 0x0000000500047c82 */ /* 0x000fe20008000000 */
[----:B------:R-:W-:Y:S02]  /*27b0*/  USHF.R.U32.HI UR17, URZ, UR17, UR8 ;  /* 0x00000011ff117299 */ /* 0x000fe40008011608 */
[----:B----4-:R-:W-:Y:S02]  /*27c0*/  USHF.R.U32.HI UR4, URZ, UR7, UR4 ;  /* 0x00000007ff047299 */ /* 0x010fe40008011604 */
[----:B------:R-:W-:Y:S02]  /*27d0*/  USEL UR5, UR37, UR17, !UP2 ;  /* 0x0000001125057287 */ /* 0x000fe4000d000000 */
[----:B------:R-:W-:-:S04]  /*27e0*/  USEL UR4, UR31, UR4, !UP0 ;  /* 0x000000041f047287 */ /* 0x000fc8000c000000 */
[----:B------:R-:W-:Y:S02]  /*27f0*/  UIADD3 UR7, UPT, UPT, UR5, -UR4, URZ ;  /* 0x8000000405077290 */ /* 0x000fe4000fffe0ff */
[----:B------:R-:W-:Y:S02]  /*2800*/  UIADD3 UR4, UPT, UPT, -UR5, UR4, URZ ;  /* 0x0000000405047290 */ /* 0x000fe4000fffe1ff */
[----:B------:R-:W-:Y:S02]  /*2810*/  UIMAD UR31, UR7, UR18, UR31 ;  /* 0x00000012071f72a4 */ /* 0x000fe4000f8e021f */
[----:B------:R-:W-:-:S12]  /*2820*/  UIMAD UR37, UR4, UR10, UR37 ;  /* 0x0000000a042572a4 */ /* 0x000fd8000f8e0225 */
.L_x_41:
[----:B------:R-:W-:Y:S01]  /*2830*/  VIADD R11, R11, 0x1 ;  /* 0x000000010b0b7836 */ /* 0x000fe20000000000 */
[----:B------:R-:W-:Y:S01]  /*2840*/  PLOP3.LUT P1, PT, PT, PT, PT, 0x80, 0x8 ;  /* 0x000000000008781c */ /* 0x000fe20003f2f070 */
[----:B------:R-:W-:Y:S02]  /*2850*/  UIADD3 UR46, UPT, UPT, UR37, UR58, URZ ;  /* 0x0000003a252e7290 */ /* 0x000fe4000fffe0ff */
[----:B------:R-:W-:Y:S01]  /*2860*/  UIADD3 UR45, UPT, UPT, UR31, UR55, URZ ;  /* 0x000000371f2d7290 */ /* 0x000fe2000fffe0ff */
[----:B------:R-:W-:-:S04]  /*2870*/  ISETP.NE.AND P0, PT, R11, 0x2, PT ;  /* 0x000000020b00780c */ /* 0x000fc80003f05270 */
[----:B-1----:R-:W-:Y:S02]  /*2880*/  SEL R0, RZ, 0x1, P0 ;  /* 0x00000001ff007807 */ /* 0x002fe40000000000 */
[----:B------:R-:W-:Y:S02]  /*2890*/  SEL R11, R11, RZ, P0 ;  /* 0x000000ff0b0b7207 */ /* 0x000fe40000000000 */
[----:B------:R-:W-:Y:S01]  /*28a0*/  LOP3.LUT R10, R10, R0, RZ, 0x3c, !PT ;  /* 0x000000000a0a7212 */ /* 0x000fe200078e3cff */
[----:B------:R-:W-:Y:S06]  /*28b0*/  BRA.U UP1, `(.L_x_42) ;  /* 0xfffffff101447547 */ /* 0x000fec000b83ffff */
[----:B------:R-:W-:Y:S01]  /*28c0*/  UIADD3 UR13, UPT, UPT, UR13, 0x20, URZ ;  /* 0x000000200d0d7890 */ /* 0x000fe2000fffe0ff */
[----:B------:R-:W-:-:S03]  /*28d0*/  SHF.L.U32 R2, R12, 0x1f, RZ ;  /* 0x0000001f0c027819 */ /* 0x000fc600000006ff */
[----:B------:R-:W-:-:S09]  /*28e0*/  ULEA UR4, UR6, UR13, 0x3 ;  /* 0x0000000d06047291 */ /* 0x000fd2000f8e18ff */
[----:B------:R-:W1:Y:S02]  /*28f0*/  SYNCS.PHASECHK.TRANS64.TRYWAIT P0, [UR4], R2 ;  /* 0x00000002ff0075a7 */ /* 0x000e640008001104 */
[----:B-1----:R-:W-:Y:S05]  /*2900*/  @!P0 BRA `(.L_x_43) ;  /* 0x0000004c00608947 */ /* 0x002fea0003800000 */
.L_x_118:
[----:B------:R-:W-:-:S04]  /*2910*/  UIADD3 UR4, UPT, UPT, UR6, 0x1, URZ ;  /* 0x0000000106047890 */ /* 0x000fc8000fffe0ff */
[----:B------:R-:W-:-:S04]  /*2920*/  UISETP.NE.AND UP0, UPT, UR4, 0x4, UPT ;  /* 0x000000040400788c */ /* 0x000fc8000bf05270 */
[----:B------:R-:W-:Y:S02]  /*2930*/  USEL UR6, URZ, 0x1, UP0 ;  /* 0x00000001ff067887 */ /* 0x000fe40008000000 */
[----:B------:R-:W-:-:S04]  /*2940*/  USEL UR4, UR4, URZ, UP0 ;  /* 0x000000ff04047287 */ /* 0x000fc80008000000 */
[----:B------:R-:W-:Y:S01]  /*2950*/  ULEA UR5, UR4, UR13, 0x3 ;  /* 0x0000000d04057291 */ /* 0x000fe2000f8e18ff */
[----:B-1----:R-:W-:-:S04]  /*2960*/  LOP3.LUT R2, R12, UR6, RZ, 0x3c, !PT ;  /* 0x000000060c027c12 */ /* 0x002fc8000f8e3cff */
[----:B------:R-:W-:-:S04]  /*2970*/  SHF.L.U32 R3, R2, 0x1f, RZ ;  /* 0x0000001f02037819 */ /* 0x000fc800000006ff */
[----:B------:R-:W1:Y:S02]  /*2980*/  SYNCS.PHASECHK.TRANS64.TRYWAIT P0, [UR5], R3 ;  /* 0x00000003ff0075a7 */ /* 0x000e640008001105 */
[----:B-1----:R-:W-:Y:S05]  /*2990*/  @!P0 BRA `(.L_x_44) ;  /* 0x0000004c00548947 */ /* 0x002fea0003800000 */
.L_x_120:
[----:B------:R-:W-:-:S04]  /*29a0*/  UIADD3 UR4, UPT, UPT, UR4, 0x1, URZ ;  /* 0x0000000104047890 */ /* 0x000fc8000fffe0ff */
[----:B------:R-:W-:-:S04]  /*29b0*/  UISETP.NE.AND UP0, UPT, UR4, 0x4, UPT ;  /* 0x000000040400788c */ /* 0x000fc8000bf05270 */
[----:B------:R-:W-:Y:S02]  /*29c0*/  USEL UR6, URZ, 0x1, UP0 ;  /* 0x00000001ff067887 */ /* 0x000fe40008000000 */
[----:B------:R-:W-:-:S04]  /*29d0*/  USEL UR4, UR4, URZ, UP0 ;  /* 0x000000ff04047287 */ /* 0x000fc80008000000 */
[----:B------:R-:W-:Y:S01]  /*29e0*/  ULEA UR5, UR4, UR13, 0x3 ;  /* 0x0000000d04057291 */ /* 0x000fe2000f8e18ff */
[----:B------:R-:W-:-:S04]  /*29f0*/  LOP3.LUT R2, R2, UR6, RZ, 0x3c, !PT ;  /* 0x0000000602027c12 */ /* 0x000fc8000f8e3cff */
[----:B-1----:R-:W-:-:S04]  /*2a00*/  SHF.L.U32 R3, R2, 0x1f, RZ ;  /* 0x0000001f02037819 */ /* 0x002fc800000006ff */
[----:B------:R-:W1:Y:S02]  /*2a10*/  SYNCS.PHASECHK.TRANS64.TRYWAIT P0, [UR5], R3 ;  /* 0x00000003ff0075a7 */ /* 0x000e640008001105 */
[----:B-1----:R-:W-:Y:S05]  /*2a20*/  @!P0 BRA `(.L_x_45) ;  /* 0x0000004c00488947 */ /* 0x002fea0003800000 */
.L_x_122:
[----:B------:R-:W-:-:S04]  /*2a30*/  UIADD3 UR4, UPT, UPT, UR4, 0x1, URZ ;  /* 0x0000000104047890 */ /* 0x000fc8000fffe0ff */
[----:B------:R-:W-:-:S04]  /*2a40*/  UISETP.NE.AND UP0, UPT, UR4, 0x4, UPT ;  /* 0x000000040400788c */ /* 0x000fc8000bf05270 */
[----:B------:R-:W-:Y:S02]  /*2a50*/  USEL UR5, URZ, 0x1, UP0 ;  /* 0x00000001ff057887 */ /* 0x000fe40008000000 */
[----:B------:R-:W-:-:S04]  /*2a60*/  USEL UR4, UR4, URZ, UP0 ;  /* 0x000000ff04047287 */ /* 0x000fc80008000000 */
[----:B------:R-:W-:Y:S01]  /*2a70*/  ULEA UR4, UR4, UR13, 0x3 ;  /* 0x0000000d04047291 */ /* 0x000fe2000f8e18ff */
[----:B------:R-:W-:-:S04]  /*2a80*/  LOP3.LUT R2, R2, UR5, RZ, 0x3c, !PT ;  /* 0x0000000502027c12 */ /* 0x000fc8000f8e3cff */
[----:B------:R-:W-:Y:S01]  /*2a90*/  SHF.L.U32 R2, R2, 0x1f, RZ ;  /* 0x0000001f02027819 */ /* 0x000fe200000006ff */
[----:B-1----:R-:W-:-:S07]  /*2aa0*/  IMAD.U32 R0, RZ, RZ, UR4 ;  /* 0x00000004ff007e24 */ /* 0x002fce000f8e00ff */
.L_x_46:
[----:B-1----:R1:W2:Y:S02]  /*2ab0*/  SYNCS.PHASECHK.TRANS64.TRYWAIT P0, [R0+URZ], R2 ;  /* 0x00000002000075a7 */ /* 0x0022a400080011ff */
[----:B--2---:R-:W-:Y:S05]  /*2ac0*/  @!P0 NANOSLEEP.SYNCS 0x989680 ;  /* 0x009896800000895d */ /* 0x004fea0003900000 */
[----:B------:R-:W2:Y:S02]  /*2ad0*/  @!P0 SYNCS.PHASECHK.TRANS64 P0, [R0+URZ], R2 ;  /* 0x00000002000085a7 */ /* 0x000ea400080010ff */
[----:B--2---:R-:W-:Y:S05]  /*2ae0*/  @P0 EXIT ;  /* 0x000000000000094d */ /* 0x004fea0003800000 */
[----:B------:R-:W-:Y:S05]  /*2af0*/  BRA `(.L_x_46) ;  /* 0xfffffffc00ec7947 */ /* 0x000fea000383ffff */
.L_x_22:
[----:B------:R-:W1:Y:S02]  /*2b00*/  S2UR UR4, SR_CgaCtaId ;  /* 0x00000000000479c3 */ /* 0x000e640000008800 */
[----:B-1----:R-:W-:-:S04]  /*2b10*/  UISETP.NE.AND UP0, UPT, UR4, URZ, UPT ;  /* 0x000000ff0400728c */ /* 0x002fc8000bf05270 */
[----:B------:R-:W-:-:S09]  /*2b20*/  UISETP.NE.OR UP0, UPT, UR13, 0x1, UP0 ;  /* 0x000000010d00788c */ /* 0x000fd20008705670 */
[----:B------:R-:W-:Y:S05]  /*2b30*/  BRA.U UP0, `(.L_x_47) ;  /* 0x00000005004c7547 */ /* 0x000fea000b800000 */
[----:B------:R-:W1:Y:S01]  /*2b40*/  S2UR UR5, SR_CgaCtaId ;  /* 0x00000000000579c3 */ /* 0x000e620000008800 */
[----:B------:R-:W-:Y:S01]  /*2b50*/  UMOV UR4, 0x400 ;  /* 0x0000040000047882 */ /* 0x000fe20000000000 */
[----:B------:R-:W-:Y:S01]  /*2b60*/  ISETP.GE.U32.AND P2, PT, R0, 0x4, PT ;  /* 0x000000040000780c */ /* 0x000fe20003f46070 */
[----:B------:R-:W-:Y:S01]  /*2b70*/  IMAD.MOV.U32 R12, RZ, RZ, 0x1 ;  /* 0x00000001ff0c7424 */ /* 0x000fe200078e00ff */
[----:B------:R-:W-:Y:S02]  /*2b80*/  CS2R R10, SRZ ;  /* 0x00000000000a7805 */ /* 0x000fe4000001ff00 */
[----:B------:R-:W-:Y:S01]  /*2b90*/  CS2R R8, SRZ ;  /* 0x0000000000087805 */ /* 0x000fe2000001ff00 */
[----:B-1----:R-:W-:-:S03]  /*2ba0*/  ULEA UR6, UR5, UR4, 0x18 ;  /* 0x0000000405067291 */ /* 0x002fc6000f8ec0ff */
[----:B------:R-:W-:-:S09]  /*2bb0*/  UMOV UR5, URZ ;  /* 0x000000ff00057c82 */ /* 0x000fd20008000000 */
.L_x_51:
[----:B------:R-:W-:Y:S02]  /*2bc0*/  LEA R2, R8, UR6, 0x3 ;  /* 0x0000000608027c11 */ /* 0x000fe4000f8e18ff */
[----:B------:R-:W-:-:S03]  /*2bd0*/  SHF.L.U32 R4, R9, 0x1f, RZ ;  /* 0x0000001f09047819 */ /* 0x000fc600000006ff */
[----:B------:R-:W-:Y:S01]  /*2be0*/  VIADD R5, R2, 0xd0 ;  /* 0x000000d002057836 */ /* 0x000fe20000000000 */
[----:B------:R-:W1:Y:S02]  /*2bf0*/  SYNCS.PHASECHK.TRANS64.TRYWAIT P0, [R2+URZ+0xc0], R4 ;  /* 0x0000c004020075a7 */ /* 0x000e6400080011ff */
[----:B-1----:R-:W-:Y:S05]  /*2c00*/  @!P0 BRA `(.L_x_48) ;  /* 0x0000004800e88947 */ /* 0x002fea0003800000 */
.L_x_123:
[----:B------:R-:W-:Y:S01]  /*2c10*/  ULEA UR4, UR5, UR6, 0x3 ;  /* 0x0000000605047291 */ /* 0x000fe2000f8e18ff */
[----:B-1----:R-:W-:Y:S01]  /*2c20*/  PRMT R2, RZ, 0x654, R5 ;  /* 0x00000654ff027816 */ /* 0x002fe20000000005 */
[----:B------:R-:W-:Y:S01]  /*2c30*/  @!P2 IMAD.MOV.U32 R4, RZ, RZ, 0x10 ;  /* 0x00000010ff04a424 */ /* 0x000fe200078e00ff */
[----:B------:R-:W-:Y:S01]  /*2c40*/  SHF.L.U32 R5, R12, 0x1f, RZ ;  /* 0x0000001f0c057819 */ /* 0x000fe200000006ff */
[----:B------:R-:W-:Y:S01]  /*2c50*/  UIADD3 UR7, UPT, UPT, UR4, 0x60, URZ ;  /* 0x0000006004077890 */ /* 0x000fe2000fffe0ff */
[----:B------:R1:W-:Y:S05]  /*2c60*/  SYNCS.ARRIVE.TRANS64.RED.A1T0 RZ, [R2+URZ], RZ ;  /* 0x000000ff02ff79a7 */ /* 0x0003ea00081004ff */
[----:B------:R-:W-:Y:S01]  /*2c70*/  IMAD.U32 R6, RZ, RZ, UR7 ;  /* 0x00000007ff067e24 */ /* 0x000fe2000f8e00ff */
[----:B------:R-:W2:Y:S04]  /*2c80*/  SYNCS.PHASECHK.TRANS64.TRYWAIT P0, [UR4+0x70], R5 ;  /* 0x00007005ff0075a7 */ /* 0x000ea80008001104 */
[----:B------:R-:W-:Y:S01]  /*2c90*/  PRMT R6, R0, 0x654, R6 ;  /* 0x0000065400067816 */ /* 0x000fe20000000006 */
[----:B-12---:R-:W-:Y:S06]  /*2ca0*/  @!P0 BRA `(.L_x_49) ;  /* 0x0000004800d48947 */ /* 0x006fec0003800000 */
.L_x_125:
[----:B------:R-:W-:Y:S01]  /*2cb0*/  ULEA UR8, UR5, UR6, 0x4 ;  /* 0x0000000605087291 */ /* 0x000fe2000f8e20ff */
[----:B------:R-:W-:Y:S01]  /*2cc0*/  SEL R3, R6, R3, !P2 ;  /* 0x0000000306037207 */ /* 0x000fe20005000000 */
[----:B------:R-:W-:Y:S01]  /*2cd0*/  UIADD3 UR9, UPT, UPT, UR4, 0x60, URZ ;  /* 0x0000006004097890 */ /* 0x000fe2000fffe0ff */
[----:B-1----:R-:W-:Y:S01]  /*2ce0*/  LEA R2, R11, UR6, 0x3 ;  /* 0x000000060b027c11 */ /* 0x002fe2000f8e18ff */
[----:B------:R-:W-:Y:S01]  /*2cf0*/  UIADD3 UR8, UPT, UPT, UR8, 0xf0, URZ ;  /* 0x000000f008087890 */ /* 0x000fe2000fffe0ff */
[----:B------:R1:W-:Y:S01]  /*2d00*/  @!P2 SYNCS.ARRIVE.TRANS64.RED RZ, [R3+URZ], R4 ;  /* 0x0000000403ffa9a7 */ /* 0x0003e200080004ff */
[----:B------:R-:W-:Y:S01]  /*2d10*/  UIADD3 UR4, UPT, UPT, UR5, 0x1, URZ ;  /* 0x0000000105047890 */ /* 0x000fe2000fffe0ff */
[----:B------:R-:W-:-:S03]  /*2d20*/  VIADD R8, R8, 0x1 ;  /* 0x0000000108087836 */ /* 0x000fc60000000000 */
[----:B------:R-:W-:Y:S02]  /*2d30*/  UISETP.NE.AND UP0, UPT, UR4, 0x2, UPT ;  /* 0x000000020400788c */ /* 0x000fe4000bf05270 */
[----:B------:R-:W-:Y:S01]  /*2d40*/  ISETP.NE.AND P0, PT, R8, 0x2, PT ;  /* 0x000000020800780c */ /* 0x000fe20003f05270 */
[----:B------:R-:W-:Y:S06]  /*2d50*/  UGETNEXTWORKID.BROADCAST [UR8], [UR9] ;  /* 0x00000000080073ca */ /* 0x000fec0008000100 */
[----:B------:R-:W-:Y:S02]  /*2d60*/  USEL UR7, URZ, 0x1, UP0 ;  /* 0x00000001ff077887 */ /* 0x000fe40008000000 */
[----:B------:R-:W-:-:S04]  /*2d70*/  USEL UR5, UR4, URZ, UP0 ;  /* 0x000000ff04057287 */ /* 0x000fc80008000000 */
[----:B------:R-:W-:Y:S02]  /*2d80*/  LOP3.LUT R12, R12, UR7, RZ, 0x3c, !PT ;  /* 0x000000070c0c7c12 */ /* 0x000fe4000f8e3cff */
[----:B-1----:R-:W-:-:S04]  /*2d90*/  SHF.L.U32 R4, R10, 0x1f, RZ ;  /* 0x0000001f0a047819 */ /* 0x002fc800000006ff */
[----:B------:R-:W1:Y:S02]  /*2da0*/  SYNCS.PHASECHK.TRANS64.TRYWAIT P1, [R2+URZ+0x60], R4 ;  /* 0x00006004020075a7 */ /* 0x000e6400080211ff */
[----:B-1----:R-:W-:Y:S05]  /*2db0*/  @!P1 BRA `(.L_x_50) ;  /* 0x0000004800a89947 */ /* 0x002fea0003800000 */
.L_x_126:
[C---:B-1----:R-:W-:Y:S01]  /*2dc0*/  LEA R4, R11.reuse, UR6, 0x4 ;  /* 0x000000060b047c11 */ /* 0x042fe2000f8e20ff */
[----:B------:R-:W-:Y:S01]  /*2dd0*/  VIADD R2, R2, 0x70 ;  /* 0x0000007002027836 */ /* 0x000fe20000000000 */
[----:B------:R-:W-:Y:S01]  /*2de0*/  SEL R8, R8, RZ, P0 ;  /* 0x000000ff08087207 */ /* 0x000fe20000000000 */
[----:B------:R-:W-:-:S03]  /*2df0*/  VIADD R11, R11, 0x1 ;  /* 0x000000010b0b7836 */ /* 0x000fc60000000000 */
[----:B------:R-:W1:Y:S01]  /*2e00*/  LDS.128 R4, [R4+0xf0] ;  /* 0x0000f00004047984 */ /* 0x000e620000000c00 */
[----:B------:R-:W-:Y:S02]  /*2e10*/  PRMT R2, RZ, 0x654, R2 ;  /* 0x00000654ff027816 */ /* 0x000fe40000000002 */
[C---:B------:R-:W-:Y:S01]  /*2e20*/  ISETP.NE.AND P1, PT, R11.reuse, 0x2, PT ;  /* 0x000000020b00780c */ /* 0x040fe20003f25270 */
[----:B------:R-:W-:Y:S01]  /*2e30*/  @!PT LDS RZ, [RZ] ;  /* 0x00000000fffff984 */ /* 0x000fe20000000800 */
[----:B------:R-:W-:Y:S01]  /*2e40*/  @!PT LDS RZ, [RZ] ;  /* 0x00000000fffff984 */ /* 0x000fe20000000800 */
[----:B------:R-:W-:Y:S01]  /*2e50*/  @!PT LDS RZ, [RZ] ;  /* 0x00000000fffff984 */ /* 0x000fe20000000800 */
[----:B------:R-:W-:Y:S01]  /*2e60*/  @!PT LDS RZ, [RZ] ;  /* 0x00000000fffff984 */ /* 0x000fe20000000800 */
[----:B------:R2:W-:Y:S06]  /*2e70*/  MEMBAR.ALL.CTA ;  /* 0x0000000000007992 */ /* 0x0005ec0000008000 */
[----:B--2---:R-:W2:Y:S01]  /*2e80*/  FENCE.VIEW.ASYNC.S ;  /* 0x00000000000073c6 */ /* 0x004ea20000000000 */
[----:B------:R-:W-:Y:S01]  /*2e90*/  SEL R11, R11, RZ, P1 ;  /* 0x000000ff0b0b7207 */ /* 0x000fe20000800000 */
[----:B--2---:R2:W-:Y:S01]  /*2ea0*/  SYNCS.ARRIVE.TRANS64.RED.A1T0 RZ, [R2+URZ], RZ ;  /* 0x000000ff02ff79a7 */ /* 0x0045e200081004ff */
[----:B-1----:R-:W-:-:S02]  /*2eb0*/  LOP3.LUT P3, RZ, R6, 0x1, RZ, 0xc0, !PT ;  /* 0x0000000106ff7812 */ /* 0x002fc4000786c0ff */
[----:B------:R-:W-:-:S04]  /*2ec0*/  SEL R4, RZ, 0x1, P1 ;  /* 0x00000001ff047807 */ /* 0x000fc80000800000 */
[----:B------:R-:W-:Y:S02]  /*2ed0*/  LOP3.LUT R10, R10, R4, RZ, 0x3c, !PT ;  /* 0x000000040a0a7212 */ /* 0x000fe400078e3cff */
[----:B--2---:R-:W-:-:S04]  /*2ee0*/  SEL R2, RZ, 0x1, P0 ;  /* 0x00000001ff027807 */ /* 0x004fc80000000000 */
[----:B------:R-:W-:Y:S01]  /*2ef0*/  LOP3.LUT R9, R9, R2, RZ, 0x3c, !PT ;  /* 0x0000000209097212 */ /* 0x000fe200078e3cff */
[----:B------:R-:W-:Y:S06]  /*2f00*/  @P3 BRA `(.L_x_51) ;  /* 0xfffffffc002c3947 */ /* 0x000fec000383ffff */
[----:B------:R-:W-:Y:S01]  /*2f10*/  ULEA UR4, UR5, UR6, 0x3 ;  /* 0x0000000605047291 */ /* 0x000fe2000f8e18ff */
[----:B------:R-:W-:-:S08]  /*2f20*/  SHF.L.U32 R2, R12, 0x1f, RZ ;  /* 0x0000001f0c027819 */ /* 0x000fd000000006ff */
[----:B------:R-:W1:Y:S02]  /*2f30*/  SYNCS.PHASECHK.TRANS64 P0, [UR4+0x70], R2 ;  /* 0x00007002ff0075a7 */ /* 0x000e640008001004 */
[----:B-1----:R-:W-:Y:S05]  /*2f40*/  @P0 BRA `(.L_x_52) ;  /* 0x0000000000080947 */ /* 0x002fea0003800000 */
[----:B------:R-:W1:Y:S02]  /*2f50*/  SYNCS.PHASECHK.TRANS64.TRYWAIT P0, [UR4+0x70], R2 ;  /* 0x00007002ff0075a7 */ /* 0x000e640008001104 */
[----:B-1----:R-:W-:Y:S05]  /*2f60*/  @!P0 BRA `(.L_x_53) ;  /* 0x0000004800508947 */ /* 0x002fea0003800000 */
.L_x_52:
[----:B------:R-:W-:-:S04]  /*2f70*/  UIADD3 UR7, UPT, UPT, UR5, 0x1, URZ ;  /* 0x0000000105077890 */ /* 0x000fc8000fffe0ff */
[----:B------:R-:W-:-:S04]  /*2f80*/  UISETP.NE.AND UP0, UPT, UR7, 0x2, UPT ;  /* 0x000000020700788c */ /* 0x000fc8000bf05270 */
[----:B------:R-:W-:Y:S02]  /*2f90*/  USEL UR8, URZ, 0x1, UP0 ;  /* 0x00000001ff087887 */ /* 0x000fe40008000000 */
[----:B------:R-:W-:-:S04]  /*2fa0*/  USEL UR7, UR7, URZ, UP0 ;  /* 0x000000ff07077287 */ /* 0x000fc80008000000 */
[----:B------:R-:W-:Y:S01]  /*2fb0*/  ULEA UR7, UR7, UR6, 0x3 ;  /* 0x0000000607077291 */ /* 0x000fe2000f8e18ff */
[----:B-1----:R-:W-:-:S04]  /*2fc0*/  LOP3.LUT R2, R12, UR8, RZ, 0x3c, !PT ;  /* 0x000000080c027c12 */ /* 0x002fc8000f8e3cff */
[----:B------:R-:W-:-:S04]  /*2fd0*/  SHF.L.U32 R0, R2, 0x1f, RZ ;  /* 0x0000001f02007819 */ /* 0x000fc800000006ff */
[----:B------:R-:W1:Y:S02]  /*2fe0*/  SYNCS.PHASECHK.TRANS64 P0, [UR7+0x70], R0 ;  /* 0x00007000ff0075a7 */ /* 0x000e640008001007 */
[----:B-1----:R-:W-:Y:S05]  /*2ff0*/  @P0 EXIT ;  /* 0x000000000000094d */ /* 0x002fea0003800000 */
[----:B------:R-:W-:Y:S02]  /*3000*/  SHF.L.U32 R2, R2, 0x1f, RZ ;  /* 0x0000001f02027819 */ /* 0x000fe400000006ff */
[----:B------:R-:W-:-:S07]  /*3010*/  MOV R0, UR7 ;  /* 0x0000000700007c02 */ /* 0x000fce0008000f00 */
.L_x_54:
[----:B-1----:R1:W2:Y:S02]  /*3020*/  SYNCS.PHASECHK.TRANS64.TRYWAIT P0, [R0+URZ+0x70], R2 ;  /* 0x00007002000075a7 */ /* 0x0022a400080011ff */
[----:B--2---:R-:W-:Y:S05]  /*3030*/  @!P0 NANOSLEEP.SYNCS 0x989680 ;  /* 0x009896800000895d */ /* 0x004fea0003900000 */
[----:B------:R-:W2:Y:S02]  /*3040*/  @!P0 SYNCS.PHASECHK.TRANS64 P0, [R0+URZ+0x70], R2 ;  /* 0x00007002000085a7 */ /* 0x000ea400080010ff */
[----:B--2---:R-:W-:Y:S05]  /*3050*/  @P0 EXIT ;  /* 0x000000000000094d */ /* 0x004fea0003800000 */
[----:B------:R-:W-:Y:S05]  /*3060*/  BRA `(.L_x_54) ;  /* 0xfffffffc00ec7947 */ /* 0x000fea000383ffff */
.L_x_47:
[----:B------:R-:W-:Y:S05]  /*3070*/  BRA.U UP4, `(.L_x_55) ;  /* 0x0000001104887547 */ /* 0x000fea000b800000 */
[----:B------:R-:W1:Y:S01]  /*3080*/  S2UR UR7, SR_CgaCtaId ;  /* 0x00000000000779c3 */ /* 0x000e620000008800 */
[----:B------:R-:W-:Y:S01]  /*3090*/  UMOV UR4, 0x40 ;  /* 0x0000004000047882 */ /* 0x000fe20000000000 */
[----:B------:R-:W-:Y:S01]  /*30a0*/  NOP ;  /* 0x0000000000007918 */ /* 0x000fe20000000000 */
[----:B------:R-:W-:Y:S01]  /*30b0*/  UMOV UR6, 0x400 ;  /* 0x0000040000067882 */ /* 0x000fe20000000000 */
[----:B-1----:R-:W-:Y:S02]  /*30c0*/  ULEA UR5, UR7, UR4, 0x18 ;  /* 0x0000000407057291 */ /* 0x002fe4000f8ec0ff */
[----:B------:R-:W-:-:S07]  /*30d0*/  ULEA UR6, UR7, UR6, 0x18 ;  /* 0x0000000607067291 */ /* 0x000fce000f8ec0ff */
[----:B------:R-:W1:Y:S02]  /*30e0*/  LDS.U8 R0, [UR5+0x1c] ;  /* 0x00001c05ff007984 */ /* 0x000e640008000000 */
[----:B-1----:R-:W-:-:S13]  /*30f0*/  ISETP.NE.AND P0, PT, R0, RZ, PT ;  /* 0x000000ff0000720c */ /* 0x002fda0003f05270 */
[----:B------:R-:W-:Y:S05]  /*3100*/  @P0 BRA `(.L_x_56) ;  /* 0x0000000400080947 */ /* 0x000fea0003800000 */
[----:B------:R-:W-:Y:S02]  /*3110*/  UISETP.NE.U32.AND UP1, UPT, UR27, 0x1, UPT ;  /* 0x000000011b00788c */ /* 0x000fe4000bf25070 */
[----:B------:R-:W-:-:S07]  /*3120*/  UIADD3 UR7, UPT, UPT, UR5, 0x8, URZ ;  /* 0x0000000805077890 */ /* 0x000fce000fffe0ff */
[----:B------:R-:W-:Y:S05]  /*3130*/  BRA.U !UP1, `(.L_x_57) ;  /* 0x00000001099c7547 */ /* 0x000fea000b800000 */
[----:B------:R-:W-:Y:S01]  /*3140*/  ELECT P0, URZ, PT ;  /* 0x0000000000ff782f */ /* 0x000fe20003800000 */
[----:B------:R-:W-:-:S12]  /*3150*/  BSSY B0, `(.L_x_57) ;  /* 0x0000025000007945 */ /* 0x000fd80003800000 */
[----:B------:R-:W-:Y:S05]  /*3160*/  @!P0 BRA `(.L_x_58) ;  /* 0x00000000008c8947 */ /* 0x000fea0003800000 */
[----:B------:R-:W-:-:S05]  /*3170*/  UMOV UR4, 0x10 ;  /* 0x0000001000047882 */ /* 0x000fca0000000000 */
[----:B------:R-:W-:Y:S04]  /*3180*/  DEPBAR.LE SB1, 0x36 ;  /* 0x00009d800000791a */ /* 0x000fe80000000000 */
[----:B------:R-:W1:Y:S02]  /*3190*/  UTCATOMSWS.2CTA.FIND_AND_SET.ALIGN UP0, UR4, UR4 ;  /* 0x00000004000475e3 */ /* 0x000e640008200800 */
[----:B-1----:R-:W-:Y:S01]  /*31a0*/  MOV R10, UR4 ;  /* 0x00000004000a7c02 */ /* 0x002fe20008000f00 */
[----:B------:R-:W-:Y:S06]  /*31b0*/  BRA.U UP0, `(.L_x_59) ;  /* 0x0000000100187547 */ /* 0x000fec000b800000 */
.L_x_60:
[----:B------:R-:W-:Y:S05]  /*31c0*/  NANOSLEEP 0x64 ;  /* 0x000000640000795d */ /* 0x000fea0003800000 */
[----:B------:R-:W-:-:S05]  /*31d0*/  UMOV UR4, 0x10 ;  /* 0x0000001000047882 */ /* 0x000fca0000000000 */
[----:B------:R-:W-:Y:S04]  /*31e0*/  DEPBAR.LE SB1, 0x36 ;  /* 0x00009d800000791a */ /* 0x000fe80000000000 */
[----:B------:R-:W1:Y:S02]  /*31f0*/  UTCATOMSWS.2CTA.FIND_AND_SET.ALIGN UP0, UR4, UR4 ;  /* 0x00000004000475e3 */ /* 0x000e640008200800 */
[----:B-1----:R-:W-:Y:S01]  /*3200*/  MOV R10, UR4 ;  /* 0x00000004000a7c02 */ /* 0x002fe20008000f00 */
[----:B------:R-:W-:Y:S05]  /*3210*/  BRA.U !UP0, `(.L_x_60) ;  /* 0xfffffffd08e87547 */ /* 0x000fea000b83ffff */
.L_x_59:
[----:B------:R-:W1:Y:S01]  /*3220*/  LDS R6, [UR5+0x10] ;  /* 0x00001005ff067984 */ /* 0x000e620008000800 */
[----:B------:R-:W-:Y:S01]  /*3230*/  IMAD.U32 R0, RZ, RZ, UR6 ;  /* 0x00000006ff007e24 */ /* 0x000fe2000f8e00ff */
[----:B------:R-:W-:-:S03]  /*3240*/  MOV R4, UR29 ;  /* 0x0000001d00047c02 */ /* 0x000fc60008000f00 */
[----:B------:R-:W-:Y:S01]  /*3250*/  VIADD R0, R0, 0x110 ;  /* 0x0000011000007836 */ /* 0x000fe20000000000 */
[----:B-1----:R-:W-:-:S04]  /*3260*/  SHF.L.U32 R6, R6, 0x1f, RZ ;  /* 0x0000001f06067819 */ /* 0x002fc800000006ff */
[----:B------:R-:W1:Y:S02]  /*3270*/  SYNCS.PHASECHK.TRANS64.TRYWAIT P0, [UR5+0x8], R6 ;  /* 0x00000806ff0075a7 */ /* 0x000e640008001105 */
[----:B-1----:R-:W-:Y:S05]  /*3280*/  @P0 BRA `(.L_x_61) ;  /* 0x0000000000080947 */ /* 0x002fea0003800000 */
[----:B------:R-:W1:Y:S02]  /*3290*/  SYNCS.PHASECHK.TRANS64.TRYWAIT P0, [UR5+0x8], R6 ;  /* 0x00000806ff0075a7 */ /* 0x000e640008001105 */
[----:B-1----:R-:W-:Y:S05]  /*32a0*/  @!P0 BRA `(.L_x_62) ;  /* 0x0000004400988947 */ /* 0x002fea0003800000 */
.L_x_61:
[----:B------:R-:W-:Y:S01]  /*32b0*/  PRMT R4, R4, 0x654, R0 ;  /* 0x0000065404047816 */ /* 0x000fe20000000000 */
[----:B------:R-:W-:Y:S01]  /*32c0*/  HFMA2 R0, -RZ, RZ, 0, 5.9604644775390625e-08 ;  /* 0x00000001ff007431 */ /* 0x000fe200000001ff */
[----:B------:R-:W-:Y:S01]  /*32d0*/  UPRMT UR4, UR29, 0x654, UR7 ;  /* 0x000006541d047896 */ /* 0x000fe20008000007 */
[----:B------:R-:W-:Y:S02]  /*32e0*/  IMAD.MOV.U32 R8, RZ, RZ, 0xffff ;  /* 0x0000ffffff087424 */ /* 0x000fe400078e00ff */
[----:B-1----:R-:W-:Y:S02]  /*32f0*/  IMAD.MOV.U32 R6, RZ, RZ, 0x4 ;  /* 0x00000004ff067424 */ /* 0x002fe400078e00ff */
[----:B------:R-:W-:Y:S01]  /*3300*/  IMAD.SHL.U32 R9, R10, 0x20, RZ ;  /* 0x000000200a097824 */ /* 0x000fe200078e00ff */
[----:B------:R-:W-:Y:S02]  /*3310*/  MOV R5, UR4 ;  /* 0x0000000400057c02 */ /* 0x000fe40008000f00 */
[-C--:B------:R-:W-:Y:S01]  /*3320*/  SHF.L.U32 R8, R8, R10.reuse, RZ ;  /* 0x0000000a08087219 */ /* 0x080fe200000006ff */
[----:B------:R1:W-:Y:S01]  /*3330*/  SYNCS.ARRIVE.TRANS64.RED RZ, [UR4], R6 ;  /* 0x00000006ffff79a7 */ /* 0x0003e20008000404 */
[----:B------:R-:W-:Y:S01]  /*3340*/  SHF.L.U32 R7, R0, R10, RZ ;  /* 0x0000000a00077219 */ /* 0x000fe200000006ff */
[----:B------:R1:W-:Y:S04]  /*3350*/  STS [UR6+0x110], R9 ;  /* 0x00011009ff007988 */ /* 0x0003e80008000806 */
[----:B------:R1:W-:Y:S04]  /*3360*/  STAS [R4.64], R10 ;  /* 0x0000000a04007dbd */ /* 0x0003e8000c0008ff */
[----:B------:R1:W-:Y:S04]  /*3370*/  ATOMS.OR RZ, [UR5+0x14], R8 ;  /* 0x00001408ffff798c */ /* 0x0003e8000b000005 */
[----:B------:R1:W-:Y:S04]  /*3380*/  ATOMS.OR RZ, [UR5+0x18], R7 ;  /* 0x00001807ffff798c */ /* 0x0003e8000b000005 */
[----:B------:R1:W-:Y:S02]  /*3390*/  ATOMS.XOR RZ, [UR5+0x10], R0 ;  /* 0x00001000ffff798c */ /* 0x0003e4000b800005 */
.L_x_58:
[----:B------:R-:W-:Y:S05]  /*33a0*/  BSYNC B0 ;  /* 0x0000000000007941 */ /* 0x000fea0003800000 */
.L_x_57:
[----:B------:R-:W-:Y:S05]  /*33b0*/  BRA.U UP1, `(.L_x_63) ;  /* 0x00000001016c7547 */ /* 0x000fea000b800000 */
[----:B------:R-:W-:-:S03]  /*33c0*/  UMOV UR4, 0xffffffff ;  /* 0xffffffff00047882 */ /* 0x000fc60000000000 */
[----:B------:R-:W-:Y:S05]  /*33d0*/  BRA.DIV UR4, `(.L_x_64) ;  /* 0x0000004604647947 */ /* 0x000fea000b800000 */
[----:B------:R-:W-:-:S13]  /*33e0*/  ELECT P0, URZ, PT ;  /* 0x0000000000ff782f */ /* 0x000fda0003800000 */
.L_x_130:
[----:B------:R-:W-:Y:S05]  /*33f0*/  @!P0 BRA `(.L_x_63) ;  /* 0x00000000005c8947 */ /* 0x000fea0003800000 */
[----:B-1----:R-:W1:Y:S02]  /*3400*/  LDS R4, [UR5+0x10] ;  /* 0x00001005ff047984 */ /* 0x002e640008000800 */
[----:B-1----:R-:W-:-:S04]  /*3410*/  SHF.L.U32 R4, R4, 0x1f, RZ ;  /* 0x0000001f04047819 */ /* 0x002fc800000006ff */
[----:B------:R-:W1:Y:S02]  /*3420*/  SYNCS.PHASECHK.TRANS64.TRYWAIT P0, [UR5+0x8], R4 ;  /* 0x00000804ff0075a7 */ /* 0x000e640008001105 */
[----:B-1----:R-:W-:Y:S05]  /*3430*/  @P0 BRA `(.L_x_65) ;  /* 0x0000000000080947 */ /* 0x002fea0003800000 */
[----:B------:R-:W1:Y:S02]  /*3440*/  SYNCS.PHASECHK.TRANS64.TRYWAIT P0, [UR5+0x8], R4 ;  /* 0x00000804ff0075a7 */ /* 0x000e640008001105 */
[----:B-1----:R-:W-:Y:S05]  /*3450*/  @!P0 BRA `(.L_x_66) ;  /* 0x0000004400688947 */ /* 0x002fea0003800000 */
.L_x_65:
[----:B------:R-:W2:Y:S01]  /*3460*/  LDS R6, [UR6+0x110] ;  /* 0x00011006ff067984 */ /* 0x000ea20008000800 */
[----:B-1----:R-:W-:Y:S02]  /*3470*/  HFMA2 R0, -RZ, RZ, 0, 5.9604644775390625e-08 ;  /* 0x00000001ff007431 */ /* 0x002fe400000001ff */
[----:B------:R-:W-:Y:S01]  /*3480*/  IMAD.MOV.U32 R4, RZ, RZ, 0xffff ;  /* 0x0000ffffff047424 */ /* 0x000fe200078e00ff */
[----:B------:R-:W-:Y:S01]  /*3490*/  UPRMT UR4, UR29, 0x654, UR7 ;  /* 0x000006541d047896 */ /* 0x000fe20008000007 */
[----:B--2---:R-:W-:-:S03]  /*34a0*/  IMAD.SHL.U32 R5, R6, 0x20, RZ ;  /* 0x0000002006057824 */ /* 0x004fc600078e00ff */
[-C--:B------:R-:W-:Y:S02]  /*34b0*/  SHF.L.U32 R4, R4, R6.reuse, RZ ;  /* 0x0000000604047219 */ /* 0x080fe400000006ff */
[----:B------:R-:W-:Y:S01]  /*34c0*/  SHF.L.U32 R6, R0, R6, RZ ;  /* 0x0000000600067219 */ /* 0x000fe200000006ff */
[----:B------:R2:W-:Y:S04]  /*34d0*/  STS [UR6+0x110], R5 ;  /* 0x00011005ff007988 */ /* 0x0005e80008000806 */
[----:B------:R2:W-:Y:S04]  /*34e0*/  ATOMS.OR RZ, [UR5+0x14], R4 ;  /* 0x00001404ffff798c */ /* 0x0005e8000b000005 */
[----:B------:R2:W-:Y:S01]  /*34f0*/  ATOMS.OR RZ, [UR5+0x18], R6 ;  /* 0x00001806ffff798c */ /* 0x0005e2000b000005 */
[----:B------:R-:W-:Y:S03]  /*3500*/  SYNCS.ARRIVE.TRANS64.RED.A1T0 RZ, [UR4], RZ ;  /* 0x000000ffffff79a7 */ /* 0x000fe60008100404 */
[----:B------:R2:W-:Y:S01]  /*3510*/  ATOMS.XOR RZ, [UR5+0x10], R0 ;  /* 0x00001000ffff798c */ /* 0x0005e2000b800005 */
[----:B------:R-:W-:Y:S05]  /*3520*/  BRA `(.L_x_63) ;  /* 0x0000000000107947 */ /* 0x000fea0003800000 */
.L_x_56:
[----:B------:R-:W-:Y:S02]  /*3530*/  MOV R0, 0xffffffff ;  /* 0xffffffff00007802 */ /* 0x000fe40000000f00 */
[----:B------:R-:W-:-:S03]  /*3540*/  MOV R4, 0x3570 ;  /* 0x0000357000047802 */ /* 0x000fc60000000f00 */
[----:B------:R1:W-:Y:S04]  /*3550*/  STS [UR6+0x110], R0 ;  /* 0x00011000ff007988 */ /* 0x0003e80008000806 */
[----:B-1---5:R-:W-:Y:S05]  /*3560*/  CALL.REL.NOINC `($__internal_1_$__cuda_sm10x_tcgen05_guardrail_trap_phase_invalid_during_alloc) ;  /* 0x0000004800707944 */ /* 0x022fea0003c00000 */
.L_x_63:
[----:B------:R-:W-:Y:S05]  /*3570*/  WARPSYNC.ALL ;  /* 0x0000000000007948 */ /* 0x000fea0003800000 */
[----:B------:R-:W3:Y:S01]  /*3580*/  S2UR UR4, SR_CgaCtaId ;  /* 0x00000000000479c3 */ /* 0x000ee20000008800 */
[----:B------:R-:W-:Y:S01]  /*3590*/  UMOV UR13, 0x400 ;  /* 0x00000400000d7882 */ /* 0x000fe20000000000 */
[----:B------:R-:W-:-:S06]  /*35a0*/  NOP ;  /* 0x0000000000007918 */ /* 0x000fcc0000000000 */
[----:B------:R-:W-:Y:S06]  /*35b0*/  BAR.ARV 0x6, 0xa0 ;  /* 0x0182800000007b1d */ /* 0x000fec0000002000 */
[----:B------:R-:W4:Y:S01]  /*35c0*/  LDCU UR6, c[0x0][0x38c] ;  /* 0x00007180ff0677ac */ /* 0x000f220008000800 */
[----:B------:R-:W-:Y:S01]  /*35d0*/  LOP3.LUT R3, R3, 0xffff, RZ, 0xc0, !PT ;  /* 0x0000ffff03037812 */ /* 0x000fe200078ec0ff */
[----:B-1----:R-:W-:Y:S01]  /*35e0*/  IMAD.MOV.U32 R9, RZ, RZ, 0x1 ;  /* 0x00000001ff097424 */ /* 0x002fe200078e00ff */
[----:B------:R-:W-:Y:S01]  /*35f0*/  LOP3.LUT R2, R2, 0xffff, RZ, 0xc0, !PT ;  /* 0x0000ffff02027812 */ /* 0x000fe200078ec0ff */
[----:B------:R-:W-:Y:S01]  /*3600*/  IMAD.MOV.U32 R8, RZ, RZ, RZ ;  /* 0x000000ffff087224 */ /* 0x000fe200078e00ff */
[----:B------:R-:W-:Y:S01]  /*3610*/  R2UR UR16, R3 ;  /* 0x00000000031072ca */ /* 0x000fe200000e0000 */
[----:B------:R-:W-:Y:S01]  /*3620*/  UMOV UR20, URZ ;  /* 0x000000ff00147c82 */ /* 0x000fe20008000000 */
[----:B------:R-:W-:-:S02]  /*3630*/  R2UR UR24, R2 ;  /* 0x00000000021872ca */ /* 0x000fc400000e0000 */
[----:B------:R-:W-:Y:S01]  /*3640*/  CS2R R2, SRZ ;  /* 0x0000000000027805 */ /* 0x000fe2000001ff00 */
[----:B------:R-:W-:Y:S01]  /*3650*/  UMOV UR10, URZ ;  /* 0x000000ff000a7c82 */ /* 0x000fe20008000000 */
[----:B---3--:R-:W-:Y:S02]  /*3660*/  ULEA UR13, UR4, UR13, 0x18 ;  /* 0x0000000d040d7291 */ /* 0x008fe4000f8ec0ff */
[----:B------:R-:W-:Y:S02]  /*3670*/  UISETP.NE.AND UP3, UPT, UR27, URZ, UPT ;  /* 0x000000ff1b00728c */ /* 0x000fe4000bf65270 */
[----:B------:R-:W-:Y:S02]  /*3680*/  UIADD3 UR5, UPT, UPT, UR13, 0x4400, URZ ;  /* 0x000044000d057890 */ /* 0x000fe4000fffe0ff */
[----:B------:R-:W-:Y:S02]  /*3690*/  UIADD3 UR4, UPT, UPT, UR13, 0x8400, URZ ;  /* 0x000084000d047890 */ /* 0x000fe4000fffe0ff */
[----:B----4-:R-:W-:Y:S01]  /*36a0*/  UIADD3 UR6, UPT, UPT, UR6, 0x1f, URZ ;  /* 0x0000001f06067890 */ /* 0x010fe2000fffe0ff */
[----:B--2---:R-:W1:Y:S01]  /*36b0*/  LDS R0, [UR13+0x110] ;  /* 0x0001100dff007984 */ /* 0x004e620008000800 */
[----:B------:R-:W-:-:S02]  /*36c0*/  USHF.R.U32.HI UR5, URZ, 0x4, UR5 ;  /* 0x00000004ff057899 */ /* 0x000fc40008011605 */
[----:B------:R-:W-:Y:S02]  /*36d0*/  USHF.R.S32.HI UR21, URZ, 0x1f, UR6 ;  /* 0x0000001fff157899 */ /* 0x000fe40008011406 */
[----:B------:R-:W-:Y:S02]  /*36e0*/  USHF.R.U32.HI UR4, URZ, 0x4, UR4 ;  /* 0x00000004ff047899 */ /* 0x000fe40008011604 */
[----:B------:R-:W-:Y:S02]  /*36f0*/  ULEA.HI UR21, UR21, UR6, URZ, 0x5 ;  /* 0x0000000615157291 */ /* 0x000fe4000f8f28ff */
[----:B------:R-:W-:Y:S02]  /*3700*/  ULOP3.LUT UR5, UR5, 0x3fff, URZ, 0xc0, !UPT ;  /* 0x00003fff05057892 */ /* 0x000fe4000f8ec0ff */
[----:B------:R-:W-:Y:S02]  /*3710*/  USHF.R.S32.HI UR21, URZ, 0x5, UR21 ;  /* 0x00000005ff157899 */ /* 0x000fe40008011415 */
[----:B------:R-:W-:-:S02]  /*3720*/  ULOP3.LUT UR18, UR4, 0x3fff, URZ, 0xc0, !UPT ;  /* 0x00003fff04127892 */ /* 0x000fc4000f8ec0ff */
[----:B------:R-:W-:Y:S02]  /*3730*/  UISETP.LT.AND UP0, UPT, UR21, 0x1, UPT ;  /* 0x000000011500788c */ /* 0x000fe4000bf01270 */
[----:B------:R-:W-:Y:S02]  /*3740*/  ULOP3.LUT UR17, UR5, 0x10000, URZ, 0xfc, !UPT ;  /* 0x0001000005117892 */ /* 0x000fe4000f8efcff */
[----:B------:R-:W-:Y:S02]  /*3750*/  ULOP3.LUT UR18, UR18, 0x10000, URZ, 0xfc, !UPT ;  /* 0x0001000012127892 */ /* 0x000fe4000f8efcff */
[----:B------:R-:W-:Y:S01]  /*3760*/  USEL UR25, UR21, 0x1, !UP0 ;  /* 0x0000000115197887 */ /* 0x000fe2000c000000 */
[----:B------:R-:W-:Y:S01]  /*3770*/  UMOV UR11, URZ ;  /* 0x000000ff000b7c82 */ /* 0x000fe20008000000 */
[----:B------:R-:W-:Y:S01]  /*3780*/  UMOV UR22, 0x0 ;  /* 0x0000000000167882 */ /* 0x000fe20000000000 */
[----:B------:R-:W-:Y:S01]  /*3790*/  UMOV UR23, 0x10100490 ;  /* 0x1010049000177882 */ /* 0x000fe20000000000 */
[----:B-1----:R-:W-:-:S15]  /*37a0*/  R2UR UR26, R0 ;  /* 0x00000000001a72ca */ /* 0x002fde00000e0000 */
.L_x_74:
[C---:B------:R-:W-:Y:S02]  /*37b0*/  LEA R0, R8.reuse, UR13, 0x3 ;  /* 0x0000000d08007c11 */ /* 0x040fe4000f8e18ff */
[----:B------:R-:W-:Y:S02]  /*37c0*/  SHF.L.U32 R4, R3, 0x1f, RZ ;  /* 0x0000001f03047819 */ /* 0x000fe400000006ff */
[----:B------:R-:W-:Y:S02]  /*37d0*/  LEA R5, R8, UR13, 0x4 ;  /* 0x0000000d08057c11 */ /* 0x000fe4000f8e20ff */
[----:B------:R-:W1:Y:S02]  /*37e0*/  SYNCS.PHASECHK.TRANS64.TRYWAIT P0, [R0+URZ+0x60], R4 ;  /* 0x00006004000075a7 */ /* 0x000e6400080011ff */
[----:B-1-3--:R-:W-:Y:S05]  /*37f0*/  @!P0 BRA `(.L_x_67) ;  /* 0x0000004000988947 */ /* 0x00afea0003800000 */
.L_x_131:
[----:B-1----:R-:W1:Y:S01]  /*3800*/  LDS.128 R4, [R5+0xf0] ;  /* 0x0000f00005047984 */ /* 0x002e620000000c00 */
[----:B------:R-:W-:Y:S02]  /*3810*/  VIADD R0, R0, 0x70 ;  /* 0x0000007000007836 */ /* 0x000fe40000000000 */
[----:B------:R-:W-:Y:S01]  /*3820*/  VIADD R8, R8, 0x1 ;  /* 0x0000000108087836 */ /* 0x000fe20000000000 */
[----:B------:R-:W-:Y:S01]  /*3830*/  @!PT LDS RZ, [RZ] ;  /* 0x00000000fffff984 */ /* 0x000fe20000000800 */
[----:B------:R-:W-:Y:S01]  /*3840*/  @!PT LDS RZ, [RZ] ;  /* 0x00000000fffff984 */ /* 0x000fe20000000800 */
[----:B------:R-:W-:Y:S01]  /*3850*/  @!PT LDS RZ, [RZ] ;  /* 0x00000000fffff984 */ /* 0x000fe20000000800 */
[----:B------:R-:W-:Y:S01]  /*3860*/  @!PT LDS RZ, [RZ] ;  /* 0x00000000fffff984 */ /* 0x000fe20000000800 */
[----:B------:R2:W-:Y:S06]  /*3870*/  MEMBAR.ALL.CTA ;  /* 0x0000000000007992 */ /* 0x0005ec0000008000 */
[----:B--2---:R-:W2:Y:S01]  /*3880*/  FENCE.VIEW.ASYNC.S ;  /* 0x00000000000073c6 */ /* 0x004ea20000000000 */
[----:B------:R-:W-:-:S04]  /*3890*/  PRMT R0, RZ, 0x654, R0 ;  /* 0x00000654ff007816 */ /* 0x000fc80000000000 */
[----:B--2---:R2:W-:Y:S01]  /*38a0*/  SYNCS.ARRIVE.TRANS64.RED.A1T0 RZ, [R0+URZ], RZ ;  /* 0x000000ff00ff79a7 */ /* 0x0045e200081004ff */
[----:B-1----:R-:W-:Y:S01]  /*38b0*/  LOP3.LUT P1, RZ, R6, 0x1, RZ, 0xc0, !PT ;  /* 0x0000000106ff7812 */ /* 0x002fe2000782c0ff */
[----:B--2---:R-:W-:-:S12]  /*38c0*/  BRA.U UP3, `(.L_x_68) ;  /* 0x0000000103cc7547 */ /* 0x004fd8000b800000 */
[----:B------:R-:W1:Y:S01]  /*38d0*/  LDCU UR4, c[0x0][0x38c] ;  /* 0x00007180ff0477ac */ /* 0x000e620008000800 */
[----:B------:R-:W-:Y:S02]  /*38e0*/  PLOP3.LUT P2, PT, PT, PT, PT, 0x80, 0x8 ;  /* 0x000000000008781c */ /* 0x000fe40003f4f070 */
[----:B------:R-:W-:Y:S01]  /*38f0*/  SHF.L.U32 R4, R9, 0x1f, RZ ;  /* 0x0000001f09047819 */ /* 0x000fe200000006ff */
[----:B------:R-:W-:Y:S02]  /*3900*/  ULEA UR19, UR20, UR13, 0x3 ;  /* 0x0000000d14137291 */ /* 0x000fe4000f8e18ff */
[----:B-1----:R-:W-:-:S06]  /*3910*/  UISETP.GE.AND UP0, UPT, UR4, 0x1, UPT ;  /* 0x000000010400788c */ /* 0x002fcc000bf06270 */
[----:B------:R-:W-:-:S05]  /*3920*/  PLOP3.LUT P0, PT, PT, PT, UP0, 0x80, 0x8 ;  /* 0x000000000008781c */ /* 0x000fca0003f0f008 */
[----:B------:R-:W-:-:S08]  /*3930*/  @UP0 ULEA UR4, UR10, UR13, 0x3 ;  /* 0x0000000d0a040291 */ /* 0x000fd0000f8e18ff */
[----:B------:R-:W-:-:S04]  /*3940*/  @P0 SHF.L.U32 R0, R2, 0x1f, RZ ;  /* 0x0000001f02000819 */ /* 0x000fc800000006ff */
[----:B------:R1:W2:Y:S01]  /*3950*/  @P0 SYNCS.PHASECHK.TRANS64.TRYWAIT P2, [UR4], R0 ;  /* 0x00000000ff0005a7 */ /* 0x0002a20008041104 */
[----:B------:R-:W3:Y:S02]  /*3960*/  SYNCS.PHASECHK.TRANS64.TRYWAIT P0, [UR19+0xa0], R4 ;  /* 0x0000a004ff0075a7 */ /* 0x000ee40008001113 */
[----:B-123--:R-:W-:Y:S05]  /*3970*/  @!P0 BRA `(.L_x_69) ;  /* 0x00000040004c8947 */ /* 0x00efea0003800000 */
.L_x_133:
[----:B------:R-:W-:Y:S01]  /*3980*/  UMOV UR14, UR11 ;  /* 0x0000000b000e7c82 */ /* 0x000fe20008000000 */
[----:B------:R-:W-:Y:S05]  /*3990*/  BRA.U !UP0, `(.L_x_70) ;  /* 0x0000000108887547 */ /* 0x000fea000b800000 */
[----:B------:R-:W-:Y:S02]  /*39a0*/  UIADD3 UR14, UPT, UPT, UR25, UR11, URZ ;  /* 0x0000000b190e7290 */ /* 0x000fe4000fffe0ff */
[----:B------:R-:W-:Y:S02]  /*39b0*/  ULEA UR15, UR20, UR26, 0x6 ;  /* 0x0000001a140f7291 */ /* 0x000fe4000f8e30ff */
[----:B------:R-:W-:Y:S01]  /*39c0*/  UPLOP3.LUT UP2, UPT, UPT, UPT, UPT, 0x40, 0x4 ;  /* 0x000000000004789c */ /* 0x000fe20003f4e870 */
[----:B------:R-:W-:Y:S01]  /*39d0*/  UMOV UR12, UR21 ;  /* 0x00000015000c7c82 */ /* 0x000fe20008000000 */
[----:B------:R-:W-:-:S09]  /*39e0*/  UMOV UR5, UR10 ;  /* 0x0000000a00057c82 */ /* 0x000fd20008000000 */
.L_x_73:
[----:B--2---:R-:W-:Y:S01]  /*39f0*/  ULEA UR6, UR5, UR13, 0x3 ;  /* 0x0000000d05067291 */ /* 0x004fe2000f8e18ff */
[----:B---3--:R-:W-:Y:S11]  /*3a00*/  @P2 BRA `(.L_x_71) ;  /* 0x00000000000c2947 */ /* 0x008ff60003800000 */
[----:B-1----:R-:W-:Y:S04]  /*3a10*/  SHF.L.U32 R4, R2, 0x1f, RZ ;  /* 0x0000001f02047819 */ /* 0x002fe800000006ff */
[----:B------:R-:W1:Y:S02]  /*3a20*/  SYNCS.PHASECHK.TRANS64.TRYWAIT P0, [UR6], R4 ;  /* 0x00000004ff0075a7 */ /* 0x000e640008001106 */
[----:B-1----:R-:W-:Y:S05]  /*3a30*/  @!P0 BRA `(.L_x_72) ;  /* 0x0000004000348947 */ /* 0x002fea0003800000 */
.L_x_71:
[----:B------:R-:W-:Y:S01]  /*3a40*/  UISETP.NE.AND UP0, UPT, UR12, 0x1, UPT ;  /* 0x000000010c00788c */ /* 0x000fe2000bf05270 */
[----:B------:R-:W-:Y:S01]  /*3a50*/  PLOP3.LUT P2, PT, PT, PT, PT, 0x80, 0x8 ;  /* 0x000000000008781c */ /* 0x000fe20003f4f070 */
[----:B------:R-:W-:Y:S02]  /*3a60*/  UIADD3 UR4, UPT, UPT, UR5, 0x1, URZ ;  /* 0x0000000105047890 */ /* 0x000fe4000fffe0ff */
[----:B------:R-:W-:Y:S02]  /*3a70*/  ULEA UR8, UR5, UR18, 0x6 ;  /* 0x0000001205087291 */ /* 0x000fe4000f8e30ff */
[----:B------:R-:W-:Y:S01]  /*3a80*/  UISETP.NE.AND UP1, UPT, UR4, 0x4, UPT ;  /* 0x000000040400788c */ /* 0x000fe2000bf25270 */
[----:B------:R-:W-:Y:S01]  /*3a90*/  PLOP3.LUT P0, PT, PT, PT, UP0, 0x80, 0x8 ;  /* 0x000000000008781c */ /* 0x000fe20003f0f008 */
[----:B------:R-:W-:Y:S02]  /*3aa0*/  UIADD3 UR11, UPT, UPT, UR11, 0x1, URZ ;  /* 0x000000010b0b7890 */ /* 0x000fe4000fffe0ff */
[----:B------:R-:W-:Y:S02]  /*3ab0*/  USEL UR7, URZ, 0x1, UP1 ;  /* 0x00000001ff077887 */ /* 0x000fe40008800000 */
[----:B------:R-:W-:Y:S01]  /*3ac0*/  USEL UR10, UR4, URZ, UP1 ;  /* 0x000000ff040a7287 */ /* 0x000fe20008800000 */
[----:B------:R-:W-:Y:S01]  /*3ad0*/  UMOV UR9, 0xc0004010 ;  /* 0xc000401000097882 */ /* 0x000fe20000000000 */
[----:B------:R-:W-:Y:S02]  /*3ae0*/  UIADD3 UR12, UPT, UPT, UR12, -0x1, URZ ;  /* 0xffffffff0c0c7890 */ /* 0x000fe4000fffe0ff */
[----:B------:R-:W-:Y:S01]  /*3af0*/  LOP3.LUT R2, R2, UR7, RZ, 0x3c, !PT ;  /* 0x0000000702027c12 */ /* 0x000fe2000f8e3cff */
[----:B------:R-:W-:Y:S01]  /*3b00*/  @UP0 ULEA UR4, UR10, UR13, 0x3 ;  /* 0x0000000d0a040291 */ /* 0x000fe2000f8e18ff */
[----:B------:R-:W-:Y:S02]  /*3b10*/  UMOV UR7, 0xc0004010 ;  /* 0xc000401000077882 */ /* 0x000fe40000000000 */
[----:B-1----:R-:W-:Y:S01]  /*3b20*/  @P0 SHF.L.U32 R0, R2, 0x1f, RZ ;  /* 0x0000001f02000819 */ /* 0x002fe200000006ff */
[----:B------:R-:W-:Y:S05]  /*3b30*/  UISETP.NE.AND UP0, UPT, UR11, UR14, UPT ;  /* 0x0000000e0b00728c */ /* 0x000fea000bf05270 */
[----:B------:R2:W3:Y:S01]  /*3b40*/  @P0 SYNCS.PHASECHK.TRANS64.TRYWAIT P2, [UR4], R0 ;  /* 0x00000000ff0005a7 */ /* 0x0004e20008041104 */
[----:B------:R-:W-:Y:S02]  /*3b50*/  UIADD3 UR4, UPT, UPT, UR6, 0x20, URZ ;  /* 0x0000002006047890 */ /* 0x000fe4000fffe0ff */
[----:B------:R-:W-:Y:S03]  /*3b60*/  ULEA UR6, UR5, UR17, 0x8 ;  /* 0x0000001105067291 */ /* 0x000fe6000f8e40ff */
[----:B------:R-:W-:Y:S06]  /*3b70*/  UMOV UR5, UR10 ;  /* 0x0000000a00057c82 */ /* 0x000fec0008000000 */
[----:B------:R2:W-:Y:S01]  /*3b80*/  UTCQMMA.2CTA gdesc[UR6], gdesc[UR8], tmem[UR15], tmem[UR22], idesc[UR23], UP2 ;  /* 0x00ff1608060075ea */ /* 0x0005e2000920030f */
[----:B------:R-:W-:Y:S01]  /*3b90*/  UPLOP3.LUT UP2, UPT, UPT, UPT, UPT, 0x80, 0x8 ;  /* 0x000000000008789c */ /* 0x000fe20003f4f070 */
[----:B------:R2:W-:Y:S01]  /*3ba0*/  UTCBAR.2CTA.MULTICAST [UR4], URZ, UR16 ;  /* 0x000000ff040073e9 */ /* 0x0005e20008200810 */
[----:B------:R-:W-:Y:S09]  /*3bb0*/  BRA.U UP0, `(.L_x_73) ;  /* 0xfffffffd008c7547 */ /* 0x000ff2000b83ffff */
.L_x_70:
[----:B--2---:R-:W-:Y:S01]  /*3bc0*/  UIADD3 UR4, UPT, UPT, UR19, 0x80, URZ ;  /* 0x0000008013047890 */ /* 0x004fe2000fffe0ff */
[----:B------:R-:W-:-:S08]  /*3bd0*/  UMOV UR11, UR14 ;  /* 0x0000000e000b7c82 */ /* 0x000fd00008000000 */
[----:B------:R2:W-:Y:S01]  /*3be0*/  UTCBAR.2CTA.MULTICAST [UR4], URZ, UR24 ;  /* 0x000000ff040073e9 */ /* 0x0005e20008200818 */
[----:B------:R-:W-:Y:S02]  /*3bf0*/  NOP ;  /* 0x0000000000007918 */ /* 0x000fe40000000000 */
.L_x_68:
[----:B--2---:R-:W-:Y:S01]  /*3c00*/  UIADD3 UR4, UPT, UPT, UR20, 0x1, URZ ;  /* 0x0000000114047890 */ /* 0x004fe2000fffe0ff */
[----:B------:R-:W-:-:S03]  /*3c10*/  ISETP.NE.AND P0, PT, R8, 0x2, PT ;  /* 0x000000020800780c */ /* 0x000fc60003f05270 */
[----:B------:R-:W-:Y:S01]  /*3c20*/  UISETP.NE.AND UP0, UPT, UR4, 0x4, UPT ;  /* 0x000000040400788c */ /* 0x000fe2000bf05270 */
[----:B-1----:R-:W-:Y:S02]  /*3c30*/  SEL R0, RZ, 0x1, P0 ;  /* 0x00000001ff007807 */ /* 0x002fe40000000000 */
[----:B------:R-:W-:Y:S01]  /*3c40*/  SEL R8, R8, RZ, P0 ;  /* 0x000000ff08087207 */ /* 0x000fe20000000000 */
[----:B------:R-:W-:Y:S01]  /*3c50*/  USEL UR5, URZ, 0x1, UP0 ;  /* 0x00000001ff057887 */ /* 0x000fe20008000000 */
[----:B------:R-:W-:Y:S01]  /*3c60*/  LOP3.LUT R3, R3, R0, RZ, 0x3c, !PT ;  /* 0x0000000003037212 */ /* 0x000fe200078e3cff */
[----:B------:R-:W-:-:S04]  /*3c70*/  USEL UR20, UR4, URZ, UP0 ;  /* 0x000000ff04147287 */ /* 0x000fc80008000000 */
[----:B------:R-:W-:Y:S01]  /*3c80*/  LOP3.LUT R9, R9, UR5, RZ, 0x3c, !PT ;  /* 0x0000000509097c12 */ /* 0x000fe2000f8e3cff */
[----:B------:R-:W-:Y:S07]  /*3c90*/  @P1 BRA `(.L_x_74) ;  /* 0xfffffff800c41947 */ /* 0x000fee000383ffff */
[----:B------:R-:W1:Y:S01]  /*3ca0*/  S2UR UR8, SR_CgaCtaId ;  /* 0x00000000000879c3 */ /* 0x000e620000008800 */
[----:B------:R-:W-:Y:S01]  /*3cb0*/  ELECT P0, URZ, PT ;  /* 0x0000000000ff782f */ /* 0x000fe20003800000 */
[----:B------:R-:W-:Y:S01]  /*3cc0*/  HFMA2 R0, -RZ, RZ, 0, 5.9604644775390625e-08 ;  /* 0x00000001ff007431 */ /* 0x000fe200000001ff */
[----:B------:R-:W-:-:S05]  /*3cd0*/  UMOV UR4, 0x40 ;  /* 0x0000004000047882 */ /* 0x000fca0000000000 */
[----:B------:R-:W-:Y:S01]  /*3ce0*/  UVIRTCOUNT.DEALLOC.SMPOOL 0x80 ;  /* 0x000000800000784c */ /* 0x000fe20000000000 */
[----:B------:R-:W-:Y:S02]  /*3cf0*/  UISETP.NE.AND UP1, UPT, UR27, URZ, UPT ;  /* 0x000000ff1b00728c */ /* 0x000fe4000bf25270 */
[----:B-1----:R-:W-:-:S09]  /*3d00*/  ULEA UR8, UR8, UR4, 0x18 ;  /* 0x0000000408087291 */ /* 0x002fd2000f8ec0ff */
[----:B------:R1:W-:Y:S01]  /*3d10*/  @P0 STS.U8 [UR8+0x1c], R0 ;  /* 0x00001c00ff000988 */ /* 0x0003e20008000008 */
[----:B------:R-:W-:Y:S05]  /*3d20*/  BRA.U UP1, `(.L_x_75) ;  /* 0x0000000101a07547 */ /* 0x000fea000b800000 */
[----:B------:R-:W-:Y:S01]  /*3d30*/  UIADD3 UR7, UPT, UPT, UR13, 0xa0, URZ ;  /* 0x000000a00d077890 */ /* 0x000fe2000fffe0ff */
[----:B------:R-:W-:-:S03]  /*3d40*/  SHF.L.U32 R2, R9, 0x1f, RZ ;  /* 0x0000001f09027819 */ /* 0x000fc600000006ff */
[----:B------:R-:W-:-:S09]  /*3d50*/  ULEA UR4, UR20, UR7, 0x3 ;  /* 0x0000000714047291 */ /* 0x000fd2000f8e18ff */
[----:B------:R-:W2:Y:S02]  /*3d60*/  SYNCS.PHASECHK.TRANS64.TRYWAIT P0, [UR4], R2 ;  /* 0x00000002ff0075a7 */ /* 0x000ea40008001104 */
[----:B--2---:R-:W-:Y:S05]  /*3d70*/  @!P0 BRA `(.L_x_76) ;  /* 0x0000003c007c8947 */ /* 0x004fea0003800000 */
.L_x_136:
        /* <DEDUP_REMOVED lines=9> */
.L_x_138:
        /* <DEDUP_REMOVED lines=9> */
.L_x_140:
[----:B------:R-:W-:-:S04]  /*3ea0*/  UIADD3 UR4, UPT, UPT, UR4, 0x1, URZ ;  /* 0x0000000104047890 */ /* 0x000fc8000fffe0ff */
[----:B------:R-:W-:-:S04]  /*3eb0*/  UISETP.NE.AND UP0, UPT, UR4, 0x4, UPT ;  /* 0x000000040400788c */ /* 0x000fc8000bf05270 */
[----:B------:R-:W-:Y:S02]  /*3ec0*/  USEL UR5, URZ, 0x1, UP0 ;  /* 0x00000001ff057887 */ /* 0x000fe40008000000 */
[----:B------:R-:W-:-:S04]  /*3ed0*/  USEL UR4, UR4, URZ, UP0 ;  /* 0x000000ff04047287 */ /* 0x000fc80008000000 */
[----:B------:R-:W-:Y:S01]  /*3ee0*/  ULEA UR4, UR4, UR7, 0x3 ;  /* 0x0000000704047291 */ /* 0x000fe2000f8e18ff */
[----:B------:R-:W-:-:S04]  /*3ef0*/  LOP3.LUT R2, R2, UR5, RZ, 0x3c, !PT ;  /* 0x0000000502027c12 */ /* 0x000fc8000f8e3cff */
[----:B------:R-:W-:Y:S01]  /*3f00*/  SHF.L.U32 R2, R2, 0x1f, RZ ;  /* 0x0000001f02027819 */ /* 0x000fe200000006ff */
[----:B-1----:R-:W-:-:S04]  /*3f10*/  IMAD.U32 R0, RZ, RZ, UR4 ;  /* 0x00000004ff007e24 */ /* 0x002fc8000f8e00ff */
[----:B------:R1:W2:Y:S03]  /*3f20*/  SYNCS.PHASECHK.TRANS64.TRYWAIT P0, [R0+URZ], R2 ;  /* 0x00000002000075a7 */ /* 0x0002a600080011ff */
[----:B--2---:R-:W-:Y:S05]  /*3f30*/  @!P0 NANOSLEEP.SYNCS 0x989680 ;  /* 0x009896800000895d */ /* 0x004fea0003900000 */
[----:B------:R-:W2:Y:S02]  /*3f40*/  @!P0 SYNCS.PHASECHK.TRANS64 P0, [R0+URZ], R2 ;  /* 0x00000002000085a7 */ /* 0x000ea400080010ff */
[----:B--2---:R-:W-:Y:S05]  /*3f50*/  @P0 BRA `(.L_x_79) ;  /* 0x0000000000200947 */ /* 0x004fea0003800000 */
.L_x_80:
[----:B--2---:R2:W4:Y:S02]  /*3f60*/  SYNCS.PHASECHK.TRANS64.TRYWAIT P0, [R0+URZ], R2 ;  /* 0x00000002000075a7 */ /* 0x00452400080011ff */
[----:B----4-:R-:W-:Y:S05]  /*3f70*/  @!P0 NANOSLEEP.SYNCS 0x989680 ;  /* 0x009896800000895d */ /* 0x010fea0003900000 */
[----:B------:R-:W4:Y:S02]  /*3f80*/  @!P0 SYNCS.PHASECHK.TRANS64 P0, [R0+URZ], R2 ;  /* 0x00000002000085a7 */ /* 0x000f2400080010ff */
[----:B----4-:R-:W-:Y:S05]  /*3f90*/  @!P0 BRA `(.L_x_80) ;  /* 0xfffffffc00f08947 */ /* 0x010fea000383ffff */
[----:B------:R-:W-:Y:S05]  /*3fa0*/  BRA `(.L_x_79) ;  /* 0x00000000000c7947 */ /* 0x000fea0003800000 */
.L_x_75:
[----:B------:R-:W-:-:S04]  /*3fb0*/  UIADD3 UR4, UPT, UPT, UR13, 0xe0, URZ ;  /* 0x000000e00d047890 */ /* 0x000fc8000fffe0ff */
[----:B------:R-:W-:-:S09]  /*3fc0*/  UPRMT UR4, UR29, 0x654, UR4 ;  /* 0x000006541d047896 */ /* 0x000fd20008000004 */
[----:B------:R-:W-:Y:S03]  /*3fd0*/  SYNCS.ARRIVE.TRANS64.RED.A1T0 RZ, [UR4], RZ ;  /* 0x000000ffffff79a7 */ /* 0x000fe60008100404 */
.L_x_79:
[----:B-12---:R-:W-:Y:S01]  /*3fe0*/  SHF.L.U32 R2, RZ, 0x1f, RZ ;  /* 0x0000001fff027819 */ /* 0x006fe200000006ff */
[----:B------:R-:W-:Y:S01]  /*3ff0*/  UIADD3 UR4, UPT, UPT, UR13, 0xe0, URZ ;  /* 0x000000e00d047890 */ /* 0x000fe2000fffe0ff */
[----:B------:R-:W-:Y:S02]  /*4000*/  PLOP3.LUT P0, PT, PT, PT, UP1, 0x80, 0x8 ;  /* 0x000000000008781c */ /* 0x000fe40003f0f018 */
[----:B------:R-:W1:Y:S02]  /*4010*/  SYNCS.PHASECHK.TRANS64.TRYWAIT P1, [UR13+0xe0], R2 ;  /* 0x0000e002ff0075a7 */ /* 0x000e64000802110d */
[----:B-1----:R-:W-:Y:S09]  /*4020*/  @!P1 BRA `(.L_x_81) ;  /* 0x0000003c00189947 */ /* 0x002ff20003800000 */
.L_x_142:
[----:B------:R-:W-:Y:S01]  /*4030*/  @!UP1 UPRMT UR4, UR29, 0x654, UR4 ;  /* 0x000006541d049896 */ /* 0x000fe20008000004 */
[----:B------:R-:W-:Y:S01]  /*4040*/  UMOV UR5, 0xffff ;  /* 0x0000ffff00057882 */ /* 0x000fe20000000000 */
[----:B------:R-:W-:-:S07]  /*4050*/  UMOV UR6, 0x1 ;  /* 0x0000000100067882 */ /* 0x000fce0000000000 */
[----:B------:R-:W-:Y:S01]  /*4060*/  @!P0 SYNCS.ARRIVE.TRANS64.RED.A1T0 RZ, [UR4], RZ ;  /* 0x000000ffffff89a7 */ /* 0x000fe20008100404 */
[----:B------:R-:W-:Y:S01]  /*4070*/  NOP ;  /* 0x0000000000007918 */ /* 0x000fe20000000000 */
[----:B-1----:R-:W1:Y:S01]  /*4080*/  LDS R0, [UR8+0x14] ;  /* 0x00001408ff007984 */ /* 0x002e620008000800 */
[----:B------:R-:W-:-:S04]  /*4090*/  ULOP3.LUT UR4, UR26, 0xffff, URZ, 0xc0, !UPT ;  /* 0x0000ffff1a047892 */ /* 0x000fc8000f8ec0ff */
[----:B------:R-:W-:-:S04]  /*40a0*/  USHF.R.U32.HI UR4, URZ, 0x5, UR4 ;  /* 0x00000005ff047899 */ /* 0x000fc80008011604 */
[----:B------:R-:W-:Y:S02]  /*40b0*/  USHF.L.U32 UR5, UR5, UR4, URZ ;  /* 0x0000000405057299 */ /* 0x000fe400080006ff */
[----:B------:R-:W-:-:S04]  /*40c0*/  USHF.L.U32 UR4, UR6, UR4, URZ ;  /* 0x0000000406047299 */ /* 0x000fc800080006ff */
[----:B-1----:R-:W-:-:S04]  /*40d0*/  LOP3.LUT R0, R0, UR5, RZ, 0xc0, !PT ;  /* 0x0000000500007c12 */ /* 0x002fc8000f8ec0ff */
[----:B------:R-:W-:-:S13]  /*40e0*/  ISETP.NE.AND P0, PT, R0, UR5, PT ;  /* 0x0000000500007c0c */ /* 0x000fda000bf05270 */
[----:B------:R-:W-:Y:S05]  /*40f0*/  @P0 BRA `(.L_x_82) ;  /* 0x0000000000580947 */ /* 0x000fea0003800000 */
[----:B------:R-:W1:Y:S02]  /*4100*/  LDS R0, [UR8+0x18] ;  /* 0x00001808ff007984 */ /* 0x000e640008000800 */
[----:B-1----:R-:W-:-:S04]  /*4110*/  LOP3.LUT R0, R0, UR4, RZ, 0xc0, !PT ;  /* 0x0000000400007c12 */ /* 0x002fc8000f8ec0ff */
[----:B------:R-:W-:-:S13]  /*4120*/  ISETP.NE.AND P0, PT, R0, UR4, PT ;  /* 0x0000000400007c0c */ /* 0x000fda000bf05270 */
[----:B------:R-:W-:Y:S05]  /*4130*/  @P0 BRA `(.L_x_83) ;  /* 0x00000000003c0947 */ /* 0x000fea0003800000 */
[----:B------:R-:W1:Y:S01]  /*4140*/  S2R R2, SR_LANEID ;  /* 0x0000000000027919 */ /* 0x000e620000000000 */
[----:B------:R-:W-:-:S06]  /*4150*/  ULOP3.LUT UR5, URZ, UR5, URZ, 0x33, !UPT ;  /* 0x00000005ff057292 */ /* 0x000fcc000f8e33ff */
[----:B------:R-:W-:-:S04]  /*4160*/  IMAD.U32 R0, RZ, RZ, UR5 ;  /* 0x00000005ff007e24 */ /* 0x000fc8000f8e00ff */
[----:B------:R2:W4:Y:S02]  /*4170*/  REDUX UR7, R0 ;  /* 0x00000000000773c4 */ /* 0x0005240000000000 */
[----:B------:R1:W-:Y:S01]  /*4180*/  UTCATOMSWS.AND URZ, UR5 ;  /* 0x0000000500ff79e3 */ /* 0x0003e20008000000 */
[----:B--2---:R-:W-:Y:S01]  /*4190*/  LOP3.LUT R0, RZ, UR4, RZ, 0x33, !PT ;  /* 0x00000004ff007c12 */ /* 0x004fe2000f8e33ff */
[----:B------:R-:W-:Y:S02]  /*41a0*/  VOTEU.ANY UR4, UPT, PT ;  /* 0x0000000000047886 */ /* 0x000fe400038e0100 */
[----:B------:R-:W-:Y:S02]  /*41b0*/  UFLO.U32 UR4, UR4 ;  /* 0x00000004000472bd */ /* 0x000fe400080e0000 */
[----:B------:R-:W2:Y:S04]  /*41c0*/  REDUX UR6, R0 ;  /* 0x00000000000673c4 */ /* 0x000ea80000000000 */
[----:B-1----:R-:W-:-:S02]  /*41d0*/  ISETP.EQ.U32.AND P0, PT, R2, UR4, PT ;  /* 0x0000000402007c0c */ /* 0x002fc4000bf02070 */
[----:B----4-:R-:W-:-:S11]  /*41e0*/  MOV R2, UR7 ;  /* 0x0000000700027c02 */ /* 0x010fd60008000f00 */
[----:B------:R1:W-:Y:S01]  /*41f0*/  @P0 ATOMS.AND RZ, [UR8+0x14], R2 ;  /* 0x00001402ffff098c */ /* 0x0003e2000a800008 */
[----:B--2---:R-:W-:-:S05]  /*4200*/  IMAD.U32 R0, RZ, RZ, UR6 ;  /* 0x00000006ff007e24 */ /* 0x004fca000f8e00ff */
[----:B------:R1:W-:Y:S01]  /*4210*/  @P0 ATOMS.AND RZ, [UR8+0x18], R0 ;  /* 0x00001800ffff098c */ /* 0x0003e2000a800008 */
[----:B------:R-:W-:Y:S05]  /*4220*/  BRA `(.L_x_84) ;  /* 0x0000000000147947 */ /* 0x000fea0003800000 */
.L_x_83:
[----:B------:R-:W-:Y:S02]  /*4230*/  MOV R2, 0x4250 ;  /* 0x0000425000027802 */ /* 0x000fe40000000f00 */
[----:B---3-5:R-:W-:Y:S05]  /*4240*/  CALL.REL.NOINC `($__internal_0_$__cuda_sm10x_tcgen05_guardrail_trap_col_being_dealloced_not_returned_by_alloc) ;  /* 0x0000003c002c7944 */ /* 0x028fea0003c00000 */
[----:B------:R-:W-:Y:S05]  /*4250*/  BRA `(.L_x_84) ;  /* 0x0000000000087947 */ /* 0x000fea0003800000 */
.L_x_82:
[----:B------:R-:W-:Y:S02]  /*4260*/  MOV R2, 0x4280 ;  /* 0x0000428000027802 */ /* 0x000fe40000000f00 */
[----:B---3-5:R-:W-:Y:S05]  /*4270*/  CALL.REL.NOINC `($__internal_2_$__cuda_sm10x_tcgen05_guardrail_trap_unallocated_columns_being_dealloced) ;  /* 0x0000003c00387944 */ /* 0x028fea0003c00000 */
.L_x_84:
[----:B------:R-:W-:Y:S01]  /*4280*/  NOP ;  /* 0x0000000000007918 */ /* 0x000fe20000000000 */
[----:B------:R-:W-:Y:S05]  /*4290*/  EXIT ;  /* 0x000000000000794d */ /* 0x000fea0003800000 */
.L_x_55:
[----:B------:R-:W-:-:S09]  /*42a0*/  UISETP.NE.OR UP0, UPT, UR13, 0x3, !UP3 ;  /* 0x000000030d00788c */ /* 0x000fd2000df05670 */
[----:B------:R-:W-:Y:S05]  /*42b0*/  BRA.U UP0, `(.L_x_85) ;  /* 0x0000000d000c7547 */ /* 0x000fea000b800000 */
[----:B------:R-:W1:Y:S01]  /*42c0*/  S2UR UR10, SR_CgaCtaId ;  /* 0x00000000000a79c3 */ /* 0x000e620000008800 */
[----:B------:R-:W2:Y:S01]  /*42d0*/  LDCU UR26, c[0x0][0x370] ;  /* 0x00006e00ff1a77ac */ /* 0x000ea20008000800 */
[----:B------:R-:W-:Y:S02]  /*42e0*/  HFMA2 R13, -RZ, RZ, 0, 0 ;  /* 0x00000000ff0d7431 */ /* 0x000fe400000001ff */
[----:B------:R-:W-:Y:S01]  /*42f0*/  IMAD.MOV.U32 R15, RZ, RZ, 0x1 ;  /* 0x00000001ff0f7424 */ /* 0x000fe200078e00ff */
[----:B------:R-:W-:Y:S01]  /*4300*/  MOV R12, 0x2000 ;  /* 0x00002000000c7802 */ /* 0x000fe20000000f00 */
[----:B------:R-:W2:Y:S01]  /*4310*/  LDCU.128 UR28, c[0x0][0xb10] ;  /* 0x00016200ff1c77ac */ /* 0x000ea20008000c00 */
[----:B------:R-:W-:Y:S01]  /*4320*/  IMAD.MOV.U32 R14, RZ, RZ, RZ ;  /* 0x000000ffff0e7224 */ /* 0x000fe200078e00ff */
[----:B------:R-:W3:Y:S01]  /*4330*/  LDC.64 R16, c[0x0][0x348] ;  /* 0x0000d200ff107b82 */ /* 0x000ee20000000a00 */
[----:B------:R-:W4:Y:S01]  /*4340*/  LDCU UR25, c[0x0][0x374] ;  /* 0x00006e80ff1977ac */ /* 0x000f220008000800 */
[----:B------:R-:W1:Y:S06]  /*4350*/  LDCU UR16, c[0x0][0xb0c] ;  /* 0x00016180ff1077ac */ /* 0x000e6c0008000800 */
[----:B------:R-:W3:Y:S01]  /*4360*/  LDC.64 R2, c[0x0][0x888] ;  /* 0x00022200ff027b82 */ /* 0x000ee20000000a00 */
[----:B------:R-:W1:Y:S01]  /*4370*/  LDCU UR35, c[0x0][0xb20] ;  /* 0x00016400ff2377ac */ /* 0x000e620008000800 */
[----:B------:R-:W1:Y:S06]  /*4380*/  LDCU UR4, c[0x0][0xb30] ;  /* 0x00016600ff0477ac */ /* 0x000e6c0008000800 */
[----:B------:R-:W3:Y:S01]  /*4390*/  LDC.64 R4, c[0x0][0x890] ;  /* 0x00022400ff047b82 */ /* 0x000ee20000000a00 */
[----:B------:R-:W-:Y:S01]  /*43a0*/  UMOV UR17, 0x400 ;  /* 0x0000040000117882 */ /* 0x000fe20000000000 */
[----:B--2---:R-:W-:-:S02]  /*43b0*/  UIMAD.WIDE.U32 UR6, UR26, UR28, URZ ;  /* 0x0000001c1a0672a5 */ /* 0x004fc4000f8e00ff */
[----:B----4-:R-:W-:Y:S02]  /*43c0*/  UIMAD.WIDE.U32 UR8, UR25, UR31, URZ ;  /* 0x0000001f190872a5 */ /* 0x010fe4000f8e00ff */
[----:B-1----:R-:W-:Y:S02]  /*43d0*/  ULEA UR17, UR10, UR17, 0x18 ;  /* 0x000000110a117291 */ /* 0x002fe4000f8ec0ff */
[----:B------:R-:W-:Y:S02]  /*43e0*/  UPLOP3.LUT UP3, UPT, UPT, UPT, UPT, 0x40, 0x4 ;  /* 0x000000000004789c */ /* 0x000fe40003f6e870 */
[----:B------:R-:W-:Y:S01]  /*43f0*/  UIADD3 UR27, UPT, UPT, UR17, 0x40, URZ ;  /* 0x00000040111b7890 */ /* 0x000fe2000fffe0ff */
[----:B------:R-:W-:Y:S01]  /*4400*/  UMOV UR6, UR7 ;  /* 0x0000000700067c82 */ /* 0x000fe20008000000 */
[----:B------:R-:W-:Y:S01]  /*4410*/  UMOV UR32, UR9 ;  /* 0x0000000900207c82 */ /* 0x000fe20008000000 */
[----:B------:R-:W-:Y:S02]  /*4420*/  UISETP.GE.AND UP0, UPT, UR40, 0x1, UPT ;  /* 0x000000012800788c */ /* 0x000fe4000bf06270 */
[----:B------:R-:W-:Y:S01]  /*4430*/  UISETP.NE.AND UP4, UPT, UR40, 0x1, UPT ;  /* 0x000000012800788c */ /* 0x000fe2000bf85270 */
[----:B------:R-:W1:Y:S01]  /*4440*/  LDCU.64 UR14, c[0x0][0xb28] ;  /* 0x00016500ff0e77ac */ /* 0x000e620008000a00 */
[----:B------:R-:W-:-:S02]  /*4450*/  UISETP.NE.AND UP6, UPT, UR16, 0x1, UPT ;  /* 0x000000011000788c */ /* 0x000fc4000bfc5270 */
[----:B------:R-:W-:Y:S02]  /*4460*/  UISETP.NE.AND UP5, UPT, UR30, 0x1, UPT ;  /* 0x000000011e00788c */ /* 0x000fe4000bfa5270 */
[----:B------:R-:W-:Y:S02]  /*4470*/  UPRMT UR27, UR10, 0x654, UR27 ;  /* 0x000006540a1b7896 */ /* 0x000fe4000800001b */
[----:B------:R-:W-:Y:S02]  /*4480*/  USHF.R.U32.HI UR33, URZ, UR29, UR6 ;  /* 0x0000001dff217299 */ /* 0x000fe40008011606 */
[----:B------:R-:W-:Y:S02]  /*4490*/  USHF.R.U32.HI UR32, URZ, UR35, UR32 ;  /* 0x00000023ff207299 */ /* 0x000fe40008011620 */
[----:B------:R-:W-:-:S11]  /*44a0*/  UISETP.NE.AND UP2, UPT, UR4, 0x1, UPT ;  /* 0x000000010400788c */ /* 0x000fd6000bf45270 */
.L_x_93:
[C---:B------:R-:W-:Y:S02]  /*44b0*/  LEA R7, R14.reuse, UR17, 0x3 ;  /* 0x000000110e077c11 */ /* 0x040fe4000f8e18ff */
[----:B------:R-:W-:Y:S02]  /*44c0*/  SHF.L.U32 R0, R13, 0x1f, RZ ;  /* 0x0000001f0d007819 */ /* 0x000fe400000006ff */
[----:B------:R-:W-:Y:S02]  /*44d0*/  LEA R8, R14, UR17, 0x4 ;  /* 0x000000110e087c11 */ /* 0x000fe4000f8e20ff */
[----:B--2---:R-:W2:Y:S02]  /*44e0*/  SYNCS.PHASECHK.TRANS64.TRYWAIT P0, [R7+URZ+0x60], R0 ;  /* 0x00006000070075a7 */ /* 0x004ea400080011ff */
[----:B--2---:R-:W-:Y:S05]  /*44f0*/  @!P0 BRA `(.L_x_86) ;  /* 0x0000003400fc8947 */ /* 0x004fea0003800000 */
.L_x_143:
[----:B------:R-:W4:Y:S01]  /*4500*/  LDS.128 R8, [R8+0xf0] ;  /* 0x0000f00008087984 */ /* 0x000f220000000c00 */
[----:B------:R-:W-:Y:S01]  /*4510*/  UISETP.GE.AND UP0, UPT, UR40, 0x1, UPT ;  /* 0x000000012800788c */ /* 0x000fe2000bf06270 */
[----:B------:R-:W-:Y:S01]  /*4520*/  @!PT LDS RZ, [RZ] ;  /* 0x00000000fffff984 */ /* 0x000fe20000000800 */
[----:B------:R-:W-:Y:S01]  /*4530*/  @!PT LDS RZ, [RZ] ;  /* 0x00000000fffff984 */ /* 0x000fe20000000800 */
[----:B------:R-:W-:Y:S01]  /*4540*/  @!PT LDS RZ, [RZ] ;  /* 0x00000000fffff984 */ /* 0x000fe20000000800 */
[----:B------:R-:W-:Y:S01]  /*4550*/  @!PT LDS RZ, [RZ] ;  /* 0x00000000fffff984 */ /* 0x000fe20000000800 */
[----:B------:R1:W-:Y:S06]  /*4560*/  MEMBAR.ALL.CTA ;  /* 0x0000000000007992 */ /* 0x0003ec0000008000 */
[----:B-1----:R-:W1:Y:S01]  /*4570*/  FENCE.VIEW.ASYNC.S ;  /* 0x00000000000073c6 */ /* 0x002e620000000000 */
[----:B----4-:R-:W-:Y:S11]  /*4580*/  LOP3.LUT P0, RZ, R10, 0x1, RZ, 0xc0, !PT ;  /* 0x000000010aff7812 */ /* 0x010ff6000780c0ff */
[----:B------:R-:W-:Y:S02]  /*4590*/  @!UPT UIADD3 URZ, UPT, UPT, URZ, URZ, URZ ;  /* 0x000000fffffff290 */ /* 0x000fe4000fffe0ff */
[----:B-1----:R-:W-:Y:S01]  /*45a0*/  VOTEU.ANY UP1, P0 ;  /* 0x0000000000ff7886 */ /* 0x002fe20000020100 */
[----:B------:R-:W-:Y:S11]  /*45b0*/  PLOP3.LUT P0, PT, PT, PT, UP1, 0x80, 0x8 ;  /* 0x000000000008781c */ /* 0x000ff60003f0f018 */
[----:B------:R-:W-:Y:S02]  /*45c0*/  @!UPT UIADD3 URZ, UPT, UPT, URZ, URZ, URZ ;  /* 0x000000fffffff290 */ /* 0x000fe4000fffe0ff */
[----:B--2---:R-:W-:Y:S02]  /*45d0*/  @P0 SHF.R.U32.HI R0, RZ, 0x10, R9 ;  /* 0x00000010ff000819 */ /* 0x004fe40000011609 */
[----:B------:R-:W-:Y:S02]  /*45e0*/  @P0 MOV R6, R8 ;  /* 0x0000000800060202 */ /* 0x000fe40000000f00 */
[----:B------:R-:W-:Y:S01]  /*45f0*/  @P0 R2UR UR4, R0 ;  /* 0x00000000000402ca */ /* 0x000fe200000e0000 */
[----:B------:R-:W-:Y:S01]  /*4600*/  VIADD R0, R7, 0x70 ;  /* 0x0000007007007836 */ /* 0x000fe20000000000 */
[----:B------:R-:W-:Y:S02]  /*4610*/  @P0 LOP3.LUT R8, R9, 0xffff, RZ, 0xc0, !PT ;  /* 0x0000ffff09080812 */ /* 0x000fe400078ec0ff */
[----:B------:R-:W-:Y:S02]  /*4620*/  @P0 R2UR UR6, R6 ;  /* 0x00000000060602ca */ /* 0x000fe400000e0000 */
[----:B------:R-:W-:Y:S02]  /*4630*/  PRMT R0, RZ, 0x654, R0 ;  /* 0x00000654ff007816 */ /* 0x000fe40000000000 */
[----:B------:R-:W-:Y:S02]  /*4640*/  @P0 R2UR UR5, R8 ;  /* 0x00000000080502ca */ /* 0x000fe400000e0000 */
[----:B------:R1:W-:Y:S03]  /*4650*/  SYNCS.ARRIVE.TRANS64.RED.A1T0 RZ, [R0+URZ], RZ ;  /* 0x000000ff00ff79a7 */ /* 0x0003e600081004ff */
[----:B------:R-:W-:Y:S04]  /*4660*/  @UP1 UMOV UR24, UR4 ;  /* 0x0000000400181c82 */ /* 0x000fe80008000000 */
[----:B------:R-:W-:Y:S04]  /*4670*/  @UP1 UMOV UR13, UR6 ;  /* 0x00000006000d1c82 */ /* 0x000fe80008000000 */
[----:B------:R-:W-:Y:S01]  /*4680*/  @UP1 UMOV UR7, UR5 ;  /* 0x0000000500071c82 */ /* 0x000fe20008000000 */
[----:B------:R-:W-:Y:S05]  /*4690*/  BRA.U !UP0, `(.L_x_87) ;  /* 0x0000000108a47547 */ /* 0x000fea000b800000 */
[----:B------:R-:W-:Y:S02]  /*46a0*/  UIMAD.WIDE.U32 UR10, UR7, UR31, URZ ;  /* 0x0000001f070a72a5 */ /* 0x000fe4000f8e00ff */
[----:B------:R-:W-:Y:S02]  /*46b0*/  UIMAD.WIDE.U32 UR18, UR13, UR28, URZ ;  /* 0x0000001c0d1272a5 */ /* 0x000fe4000f8e00ff */
[----:B------:R-:W-:Y:S02]  /*46c0*/  USEL UR4, UR25, UR32, !UP5 ;  /* 0x0000002019047287 */ /* 0x000fe4000e800000 */
[----:B------:R-:W-:Y:S02]  /*46d0*/  USEL UR8, UR26, UR33, !UP6 ;  /* 0x000000211a087287 */ /* 0x000fe4000f000000 */
[----:B------:R-:W-:Y:S02]  /*46e0*/  UIMAD.WIDE.U32 UR20, UR4, UR14, URZ ;  /* 0x0000000e041472a5 */ /* 0x000fe4000f8e00ff */
[----:B------:R-:W-:Y:S01]  /*46f0*/  UIMAD.WIDE.U32 UR22, UR8, UR14, URZ ;  /* 0x0000000e081672a5 */ /* 0x000fe2000f8e00ff */
[----:B------:R-:W-:Y:S02]  /*4700*/  UMOV UR5, UR11 ;  /* 0x0000000b00057c82 */ /* 0x000fe40008000000 */
[----:B------:R-:W-:Y:S03]  /*4710*/  USHF.R.U32.HI UR6, URZ, UR35, UR5 ;  /* 0x00000023ff067299 */ /* 0x000fe60008011605 */
[----:B------:R-:W-:Y:S01]  /*4720*/  UMOV UR5, UR19 ;  /* 0x0000001300057c82 */ /* 0x000fe20008000000 */
[----:B------:R-:W-:Y:S02]  /*4730*/  USEL UR6, UR7, UR6, !UP5 ;  /* 0x0000000607067287 */ /* 0x000fe4000e800000 */
[----:B------:R-:W-:Y:S02]  /*4740*/  USHF.R.U32.HI UR9, URZ, UR29, UR5 ;  /* 0x0000001dff097299 */ /* 0x000fe40008011605 */
[----:B------:R-:W-:Y:S01]  /*4750*/  UIMAD.WIDE.U32 UR10, UR6, UR14, URZ ;  /* 0x0000000e060a72a5 */ /* 0x000fe2000f8e00ff */
[----:B------:R-:W-:Y:S02]  /*4760*/  UMOV UR5, UR21 ;  /* 0x0000001500057c82 */ /* 0x000fe40008000000 */
[----:B------:R-:W-:Y:S03]  /*4770*/  @UP4 USHF.R.U32.HI UR4, URZ, UR15, UR5 ;  /* 0x0000000fff044299 */ /* 0x000fe60008011605 */
[----:B------:R-:W-:Y:S01]  /*4780*/  UMOV UR5, UR23 ;  /* 0x0000001700057c82 */ /* 0x000fe20008000000 */
[----:B------:R-:W-:Y:S02]  /*4790*/  UIMAD UR4, UR40, UR4, URZ ;  /* 0x00000004280472a4 */ /* 0x000fe4000f8e02ff */
[----:B------:R-:W-:Y:S02]  /*47a0*/  @UP4 USHF.R.U32.HI UR8, URZ, UR15, UR5 ;  /* 0x0000000fff084299 */ /* 0x000fe40008011605 */
[----:B------:R-:W-:Y:S02]  /*47b0*/  USEL UR5, UR13, UR9, !UP6 ;  /* 0x000000090d057287 */ /* 0x000fe4000f000000 */
[----:B------:R-:W-:Y:S02]  /*47c0*/  UIMAD UR9, UR40, UR8, URZ ;  /* 0x00000008280972a4 */ /* 0x000fe4000f8e02ff */
[----:B------:R-:W-:Y:S03]  /*47d0*/  UISETP.GE.AND UP0, UPT, UR6, UR4, UPT ;  /* 0x000000040600728c */ /* 0x000fe6000bf06270 */
[----:B------:R-:W-:Y:S01]  /*47e0*/  UMOV UR4, UR11 ;  /* 0x0000000b00047c82 */ /* 0x000fe20008000000 */
[----:B------:R-:W-:Y:S02]  /*47f0*/  UISETP.GE.OR UP0, UPT, UR5, UR9, UP0 ;  /* 0x000000090500728c */ /* 0x000fe40008706670 */
[----:B------:R-:W-:Y:S02]  /*4800*/  USHF.R.U32.HI UR4, URZ, UR15, UR4 ;  /* 0x0000000fff047299 */ /* 0x000fe40008011604 */
[----:B------:R-:W-:Y:S02]  /*4810*/  UIMAD.WIDE.U32 UR10, UR5, UR14, URZ ;  /* 0x0000000e050a72a5 */ /* 0x000fe4000f8e00ff */
[----:B------:R-:W-:Y:S04]  /*4820*/  USEL UR12, UR6, UR4, !UP4 ;  /* 0x00000004060c7287 */ /* 0x000fe8000e000000 */
[----:B------:R-:W-:Y:S01]  /*4830*/  UIADD3 UR9, UPT, UPT, -UR12, URZ, URZ ;  /* 0x000000ff0c097290 */ /* 0x000fe2000fffe1ff */
[----:B------:R-:W-:Y:S02]  /*4840*/  @!UP0 UMOV UR4, UR11 ;  /* 0x0000000b00048c82 */ /* 0x000fe40008000000 */
[----:B------:R-:W-:Y:S02]  /*4850*/  @!UP0 USHF.R.U32.HI UR4, URZ, UR15, UR4 ;  /* 0x0000000fff048299 */ /* 0x000fe40008011604 */
[----:B------:R-:W-:Y:S02]  /*4860*/  UIMAD UR9, UR40, UR9, UR6 ;  /* 0x00000009280972a4 */ /* 0x000fe4000f8e0206 */
[----:B------:R-:W-:Y:S04]  /*4870*/  @!UP0 USEL UR4, UR5, UR4, !UP4 ;  /* 0x0000000405048287 */ /* 0x000fe8000e000000 */
[----:B------:R-:W-:Y:S02]  /*4880*/  @!UP0 UIMAD UR9, UR8, UR9, UR4 ;  /* 0x00000009080982a4 */ /* 0x000fe4000f8e0204 */
[----:B------:R-:W-:Y:S02]  /*4890*/  @!UP0 UIADD3 UR10, UPT, UPT, UR12, -UR4, URZ ;  /* 0x800000040c0a8290 */ /* 0x000fe4000fffe0ff */
[----:B------:R-:W-:Y:S02]  /*48a0*/  UIADD3 UR4, UPT, UPT, -UR5, URZ, URZ ;  /* 0x000000ff05047290 */ /* 0x000fe4000fffe1ff */
[----:B------:R-:W-:Y:S02]  /*48b0*/  UIADD3 UR8, UPT, UPT, -UR6, URZ, URZ ;  /* 0x000000ff06087290 */ /* 0x000fe4000fffe1ff */
[----:B------:R-:W-:Y:S02]  /*48c0*/  @!UP0 UIMAD UR6, UR10, UR40, UR5 ;  /* 0x000000280a0682a4 */ /* 0x000fe4000f8e0205 */
[----:B------:R-:W-:Y:S02]  /*48d0*/  UIMAD UR13, UR16, UR4, UR13 ;  /* 0x00000004100d72a4 */ /* 0x000fe4000f8e020d */
[----:B------:R-:W-:Y:S01]  /*48e0*/  UIMAD UR7, UR30, UR8, UR7 ;  /* 0x000000081e0772a4 */ /* 0x000fe2000f8e0207 */
[----:B------:R-:W-:Y:S02]  /*48f0*/  @!UP0 UMOV UR5, UR9 ;  /* 0x0000000900058c82 */ /* 0x000fe40008000000 */
[----:B------:R-:W-:Y:S02]  /*4900*/  UIMAD UR13, UR5, UR16, UR13 ;  /* 0x00000010050d72a4 */ /* 0x000fe4000f8e020d */
[----:B------:R-:W-:Y:S11]  /*4910*/  UIMAD UR7, UR6, UR30, UR7 ;  /* 0x0000001e060772a4 */ /* 0x000ff6000f8e0207 */
[----:B------:R-:W-:Y:S01]  /*4920*/  @!UPT UIADD3 URZ, UPT, UPT, URZ, URZ, URZ ;  /* 0x000000fffffff290 */ /* 0x000fe2000fffe0ff */
.L_x_87:
[----:B------:R-:W2:Y:S01]  /*4930*/  @!UP2 LDCU.128 UR20, c[0x0][0xb10] ;  /* 0x00016200ff14a7ac */ /* 0x000ea20008000c00 */
[C---:B---3--:R-:W-:Y:S02]  /*4940*/  ISETP.NE.U32.AND P1, PT, R4.reuse, RZ, PT ;  /* 0x000000ff0400720c */ /* 0x048fe40003f25070 */
[----:B------:R-:W-:Y:S02]  /*4950*/  ISETP.NE.U32.AND P0, PT, R4, RZ, PT ;  /* 0x000000ff0400720c */ /* 0x000fe40003f05070 */
[C---:B------:R-:W-:Y:S02]  /*4960*/  ISETP.NE.AND.EX P1, PT, R5.reuse, RZ, PT, P1 ;  /* 0x000000ff0500720c */ /* 0x040fe40003f25310 */
[----:B------:R-:W-:Y:S01]  /*4970*/  ISETP.NE.AND.EX P0, PT, R5, RZ, PT, P0 ;  /* 0x000000ff0500720c */ /* 0x000fe20003f05300 */
[----:B------:R-:W3:Y:S01]  /*4980*/  @!UP2 LDCU UR5, c[0x0][0xb0c] ;  /* 0x00016180ff05a7ac */ /* 0x000ee20008000800 */
[----:B------:R-:W-:Y:S01]  /*4990*/  SHF.L.U32 R6, R15, 0x1f, RZ ;  /* 0x0000001f0f067819 */ /* 0x000fe200000006ff */
[----:B--2---:R-:W-:Y:S07]  /*49a0*/  UIMAD.WIDE.U32 UR8, UR13, UR20, URZ ;  /* 0x000000140d0872a5 */ /* 0x004fee000f8e00ff */
[----:B------:R-:W-:Y:S01]  /*49b0*/  @!UP2 UMOV UR4, UR9 ;  /* 0x000000090004ac82 */ /* 0x000fe20008000000 */
[----:B---3--:R-:W-:Y:S02]  /*49c0*/  @!UP2 UISETP.NE.AND UP0, UPT, UR5, 0x1, UPT ;  /* 0x000000010500a88c */ /* 0x008fe4000bf05270 */
[----:B------:R-:W-:Y:S02]  /*49d0*/  @!UP2 USHF.R.U32.HI UR4, URZ, UR21, UR4 ;  /* 0x00000015ff04a299 */ /* 0x000fe40008011604 */
[----:B------:R-:W-:Y:S02]  /*49e0*/  UIMAD.WIDE.U32 UR8, UR7, UR23, URZ ;  /* 0x00000017070872a5 */ /* 0x000fe4000f8e00ff */
[----:B------:R-:W-:Y:S02]  /*49f0*/  @!UP2 USEL UR10, UR13, UR4, !UP0 ;  /* 0x000000040d0aa287 */ /* 0x000fe4000c000000 */
[----:B------:R-:W-:Y:S03]  /*4a00*/  @!UP2 UISETP.NE.AND UP0, UPT, UR22, 0x1, UPT ;  /* 0x000000011600a88c */ /* 0x000fe6000bf05270 */
[----:B------:R-:W-:Y:S02]  /*4a10*/  @!UP2 UMOV UR6, UR9 ;  /* 0x000000090006ac82 */ /* 0x000fe40008000000 */
[----:B------:R-:W2:Y:S02]  /*4a20*/  @!UP2 LDCU UR4, c[0x0][0xb20] ;  /* 0x00016400ff04a7ac */ /* 0x000ea40008000800 */
[----:B--2---:R-:W-:Y:S04]  /*4a30*/  @!UP2 USHF.R.U32.HI UR6, URZ, UR4, UR6 ;  /* 0x00000004ff06a299 */ /* 0x004fe80008011606 */
[----:B------:R-:W-:Y:S04]  /*4a40*/  @!UP2 USEL UR6, UR7, UR6, !UP0 ;  /* 0x000000060706a287 */ /* 0x000fe8000c000000 */
[----:B------:R-:W-:Y:S02]  /*4a50*/  @!UP2 UIADD3 UR4, UPT, UPT, -UR10, UR6, URZ ;  /* 0x000000060a04a290 */ /* 0x000fe4000fffe1ff */
[----:B------:R-:W-:Y:S02]  /*4a60*/  @!UP2 UIADD3 UR6, UPT, UPT, UR10, -UR6, URZ ;  /* 0x800000060a06a290 */ /* 0x000fe4000fffe0ff */
[----:B------:R-:W-:Y:S02]  /*4a70*/  @!UP2 UIMAD UR13, UR4, UR5, UR13 ;  /* 0x00000005040da2a4 */ /* 0x000fe4000f8e020d */
[----:B------:R-:W-:Y:S01]  /*4a80*/  @!UP2 UIMAD UR7, UR6, UR22, UR7 ;  /* 0x000000160607a2a4 */ /* 0x000fe2000f8e0207 */
[----:B------:R-:W-:Y:S11]  /*4a90*/  BRA.U UP3, `(.L_x_88) ;  /* 0x0000000103107547 */ /* 0x000ff6000b800000 */
[----:B------:R-:W-:Y:S04]  /*4aa0*/  MOV R7, UR34 ;  /* 0x0000002200077c02 */ /* 0x000fe80008000f00 */
[----:B------:R-:W-:Y:S04]  /*4ab0*/  SHF.L.U32 R7, R7, 0x1f, RZ ;  /* 0x0000001f07077819 */ /* 0x000fe800000006ff */
[----:B------:R-:W2:Y:S02]  /*4ac0*/  SYNCS.PHASECHK.TRANS64.TRYWAIT P2, [UR17+0x58], R7 ;  /* 0x00005807ff0075a7 */ /* 0x000ea40008041111 */
[----:B--2---:R-:W-:Y:S05]  /*4ad0*/  @!P2 BRA `(.L_x_89) ;  /* 0x000000300098a947 */ /* 0x004fea0003800000 */
.L_x_88:
[----:B------:R-:W-:Y:S05]  /*4ae0*/  @!P1 BRA `(.L_x_90) ;  /* 0x0000000000309947 */ /* 0x000fea0003800000 */
[----:B------:R-:W-:Y:S01]  /*4af0*/  ISETP.NE.U32.AND P1, PT, R2, RZ, PT ;  /* 0x000000ff0200720c */ /* 0x000fe20003f25070 */
[----:B------:R-:W2:Y:S01]  /*4b00*/  LDCU.64 UR4, c[0x0][0x358] ;  /* 0x00006b00ff0477ac */ /* 0x000ea20008000a00 */
[----:B------:R-:W-:Y:S02]  /*4b10*/  IMAD.MOV.U32 R141, RZ, RZ, 0x1 ;  /* 0x00000001ff8d7424 */ /* 0x000fe400078e00ff */
[----:B------:R-:W-:Y:S11]  /*4b20*/  ISETP.NE.AND.EX P1, PT, R3, RZ, PT, P1 ;  /* 0x000000ff0300720c */ /* 0x000ff60003f25310 */
[----:B------:R-:W-:Y:S02]  /*4b30*/  @!UPT UIADD3 URZ, UPT, UPT, URZ, URZ, URZ ;  /* 0x000000fffffff290 */ /* 0x000fe4000fffe0ff */
[----:B------:R-:W3:Y:S01]  /*4b40*/  @P1 LDC.64 R8, c[0x0][0x888] ;  /* 0x00022200ff081b82 */ /* 0x000ee20000000a00 */
[----:B-1----:R-:W-:Y:S04]  /*4b50*/  @P1 IMAD R0, R4, UR36, RZ ;  /* 0x0000002404001c24 */ /* 0x002fe8000f8e02ff */
[----:B---3--:R-:W-:Y:S04]  /*4b60*/  @P1 IMAD.WIDE R8, R0, 0x4, R8 ;  /* 0x0000000400081825 */ /* 0x008fe800078e0208 */
[----:B------:R-:W-:Y:S01]  /*4b70*/  HFMA2 R0, -RZ, RZ, 0, 5.9604644775390625e-08 ;  /* 0x00000001ff007431 */ /* 0x000fe200000001ff */
[----:B--2--5:R2:W5:Y:S04]  /*4b80*/  @P1 LDG.E R71, desc[UR4][R8.64] ;  /* 0x0000000408471981 */ /* 0x024568000c1e1900 */
[----:B------:R-:W-:Y:S01]  /*4b90*/  @!P1 PRMT R141, R0, 0x7610, R141 ;  /* 0x00007610008d9816 */ /* 0x000fe2000000008d */
[----:B--2---:R-:W3:Y:S06]  /*4ba0*/  @!P1 LDC R71, c[0x0][0x880] ;  /* 0x00022000ff479b82 */ /* 0x004eec0000000800 */
.L_x_90:
[----:B---3-5:R-:W-:Y:S01]  /*4bb0*/  @!P0 FSETP.EQ.AND P1, PT, R71, RZ, PT ;  /* 0x000000ff4700820b */ /* 0x028fe20003f22000 */
[----:B------:R-:W-:Y:S01]  /*4bc0*/  @!UPT UIADD3 URZ, UPT, UPT, URZ, URZ, URZ ;  /* 0x000000fffffff290 */ /* 0x000fe2000fffe0ff */
[----:B------:R-:W-:Y:S11]  /*4bd0*/  @!P0 BRA `(.L_x_91) ;  /* 0x0000000000188947 */ /* 0x000ff60003800000 */
[----:B------:R-:W-:Y:S02]  /*4be0*/  LOP3.LUT P0, RZ, R141, 0xff, RZ, 0xc0, !PT ;  /* 0x000000ff8dff7812 */ /* 0x000fe4000780c0ff */
[----:B------:R-:W-:Y:S04]  /*4bf0*/  ISETP.NE.U32.AND P1, PT, R2, RZ, PT ;  /* 0x000000ff0200720c */ /* 0x000fe80003f25070 */
[----:B------:R-:W-:Y:S04]  /*4c00*/  ISETP.NE.AND.EX P1, PT, R3, RZ, PT, P1 ;  /* 0x000000ff0300720c */ /* 0x000fe80003f25310 */
[----:B------:R-:W-:Y:S03]  /*4c10*/  PLOP3.LUT P1, PT, P1, PT, PT, 0x8, 0x80 ;  /* 0x000000000080781c */ /* 0x000fe60000f2e170 */
[----:B------:R-:W-:Y:S11]  /*4c20*/  @P0 FSETP.EQ.AND P1, PT, R71, RZ, PT ;  /* 0x000000ff4700020b */ /* 0x000ff60003f22000 */
[----:B------:R-:W-:Y:S02]  /*4c30*/  @!UPT UIADD3 URZ, UPT, UPT, URZ, URZ, URZ ;  /* 0x000000fffffff290 */ /* 0x000fe4000fffe0ff */
.L_x_91:
[----:B------:R-:W2:Y:S01]  /*4c40*/  SYNCS.PHASECHK.TRANS64.TRYWAIT P0, [UR17+0x48], R6 ;  /* 0x00004806ff0075a7 */ /* 0x000ea20008001111 */
[----:B------:R-:W-:Y:S02]  /*4c50*/  ELECT P2, URZ, PT ;  /* 0x0000000000ff782f */ /* 0x000fe40003840000 */
[----:B------:R-:W-:Y:S01]  /*4c60*/  IADD3 R14, PT, PT, R14, 0x1, RZ ;  /* 0x000000010e0e7810 */ /* 0x000fe20007ffe0ff */
[----:B--2---:R-:W-:Y:S10]  /*4c70*/  @!P0 BRA `(.L_x_92) ;  /* 0x0000003000488947 */ /* 0x004ff40003800000 */
.L_x_146:
[----:B------:R-:W-:Y:S01]  /*4c80*/  PLOP3.LUT P1, PT, P1, P2, PT, 0xf2, 0x2f ;  /* 0x00000000002f781c */ /* 0x000fe20000f25e72 */
[----:B------:R-:W-:Y:S01]  /*4c90*/  UMOV UR18, 0x0 ;  /* 0x0000000000127882 */ /* 0x000fe20000000000 */
[----:B------:R-:W-:Y:S01]  /*4ca0*/  UMOV UR19, 0x10000000 ;  /* 0x1000000000137882 */ /* 0x000fe20000000000 */
[----:B------:R-:W-:Y:S01]  /*4cb0*/  UMOV UR12, UR36 ;  /* 0x00000024000c7c82 */ /* 0x000fe20008000000 */
[----:B------:R-:W-:Y:S01]  /*4cc0*/  LOP3.LUT R15, R15, 0x1, RZ, 0x3c, !PT ;  /* 0x000000010f0f7812 */ /* 0x000fe200078e3cff */
[----:B------:R-:W-:Y:S01]  /*4cd0*/  UPLOP3.LUT UP3, UPT, UPT, UPT, UPT, 0x80, 0x8 ;  /* 0x000000000008789c */ /* 0x000fe20003f6f070 */
[----:B------:R-:W-:Y:S07]  /*4ce0*/  UMOV UR36, UR24 ;  /* 0x0000001800247c82 */ /* 0x000fee0008000000 */
[----:B-1----:R-:W-:Y:S01]  /*4cf0*/  @!P1 IADD3 R6, P0, PT, R16, 0x580, RZ ;  /* 0x0000058010069810 */ /* 0x002fe20007f1e0ff */
[----:B------:R-:W-:Y:S03]  /*4d00*/  VOTEU.ALL UP0, P1 ;  /* 0x0000000000ff7886 */ /* 0x000fe60000800000 */
[----:B------:R-:W-:Y:S01]  /*4d10*/  @!P1 R2UR UR5, R6 ;  /* 0x00000000060592ca */ /* 0x000fe200000e0000 */
[----:B------:R-:W-:Y:S01]  /*4d20*/  @!P1 IMAD.X R0, RZ, RZ, R17, P0 ;  /* 0x000000ffff009224 */ /* 0x000fe200000e0611 */
[----:B------:R-:W-:Y:S01]  /*4d30*/  @!UP0 USHF.L.U32 UR10, UR45, 0x6, URZ ;  /* 0x000000062d0a8899 */ /* 0x000fe200080006ff */
[----:B------:R-:W-:Y:S01]  /*4d40*/  ISETP.NE.AND P0, PT, R14, 0x2, PT ;  /* 0x000000020e00780c */ /* 0x000fe20003f05270 */
[----:B------:R-:W-:Y:S02]  /*4d50*/  @!UP0 USHF.L.U32 UR11, UR46, 0x7, URZ ;  /* 0x000000072e0b8899 */ /* 0x000fe400080006ff */
[----:B------:R-:W-:Y:S01]  /*4d60*/  @!P1 R2UR UR4, R0 ;  /* 0x00000000000492ca */ /* 0x000fe200000e0000 */
[----:B------:R-:W-:Y:S01]  /*4d70*/  @!UP0 UIADD3 UR8, UPT, UPT, UR17, 0x200, URZ ;  /* 0x0000020011088890 */ /* 0x000fe2000fffe0ff */
[----:B------:R-:W-:Y:S01]  /*4d80*/  SEL R0, RZ, 0x1, P0 ;  /* 0x00000001ff007807 */ /* 0x000fe20000000000 */
[----:B------:R-:W-:Y:S01]  /*4d90*/  @!UP0 UIADD3 UR9, UPT, UPT, UR17, 0x40, URZ ;  /* 0x0000004011098890 */ /* 0x000fe2000fffe0ff */
[----:B------:R-:W-:Y:S01]  /*4da0*/  SEL R14, R14, RZ, P0 ;  /* 0x000000ff0e0e7207 */ /* 0x000fe20000000000 */
[----:B------:R-:W-:Y:S01]  /*4db0*/  VOTEU.ALL UP0, P1 ;  /* 0x0000000000ff7886 */ /* 0x000fe20000800000 */
[----:B------:R-:W-:Y:S01]  /*4dc0*/  LOP3.LUT R13, R13, R0, RZ, 0x3c, !PT ;  /* 0x000000000d0d7212 */ /* 0x000fe200078e3cff */
[----:B------:R-:W-:Y:S01]  /*4dd0*/  IMAD.U32 R6, RZ, RZ, UR5 ;  /* 0x00000005ff067e24 */ /* 0x000fe2000f8e00ff */
[----:B------:R-:W-:Y:S02]  /*4de0*/  UIADD3 UR45, UPT, UPT, UR7, UR55, URZ ;  /* 0x00000037072d7290 */ /* 0x000fe4000fffe0ff */
[----:B------:R-:W-:Y:S03]  /*4df0*/  UIADD3 UR46, UPT, UPT, UR13, UR58, URZ ;  /* 0x0000003a0d2e7290 */ /* 0x000fe6000fffe0ff */
[----:B------:R-:W-:Y:S01]  /*4e00*/  IMAD.U32 R7, RZ, RZ, UR4 ;  /* 0x00000004ff077e24 */ /* 0x000fe2000f8e00ff */
[----:B------:R-:W-:Y:S04]  /*4e10*/  @!P1 R2UR UR4, R6 ;  /* 0x00000000060492ca */ /* 0x000fe800000e0000 */
[----:B------:R-:W-:Y:S11]  /*4e20*/  @!P1 R2UR UR5, R7 ;  /* 0x00000000070592ca */ /* 0x000ff600000e0000 */
[----:B------:R-:W-:Y:S02]  /*4e30*/  @!UPT UIADD3 URZ, UPT, UPT, URZ, URZ, URZ ;  /* 0x000000fffffff290 */ /* 0x000fe4000fffe0ff */
[----:B------:R2:W-:Y:S01]  /*4e40*/  @!UP0 UTMALDG.3D [UR8], [UR4], desc[UR18] ;  /* 0x00001208040085b4 */ /* 0x0005e20008011000 */
[----:B------:R2:W-:Y:S01]  /*4e50*/  @!P1 SYNCS.ARRIVE.TRANS64.RED.A0TR RZ, [UR17+0x40], R12 ;  /* 0x0000400cffff99a7 */ /* 0x0005e20008300411 */
[----:B------:R-:W-:Y:S01]  /*4e60*/  SYNCS.ARRIVE.TRANS64.RED.A1T0 RZ, [UR27], RZ ;  /* 0x000000ffffff79a7 */ /* 0x000fe2000810041b */
[----:B------:R-:W-:Y:S05]  /*4e70*/  BRA.U UP1, `(.L_x_93) ;  /* 0xfffffff5018c7547 */ /* 0x000fea000b83ffff */
[----:B------:R-:W-:Y:S07]  /*4e80*/  MOV R0, UR17 ;  /* 0x0000001100007c02 */ /* 0x000fee0008000f00 */
.L_x_94:
[----:B-1----:R-:W-:-:S04]  /*4e90*/  SHF.L.U32 R2, R15, 0x1f, RZ ;  /* 0x0000001f0f027819 */ /* 0x002fc800000006ff */
[----:B------:R1:W3:Y:S03]  /*4ea0*/  SYNCS.PHASECHK.TRANS64.TRYWAIT P0, [R0+URZ+0x48], R2 ;  /* 0x00004802000075a7 */ /* 0x0002e600080011ff */
[----:B---3--:R-:W-:Y:S05]  /*4eb0*/  @!P0 NANOSLEEP.SYNCS 0x989680 ;  /* 0x009896800000895d */ /* 0x008fea0003900000 */
[----:B------:R-:W3:Y:S02]  /*4ec0*/  @!P0 SYNCS.PHASECHK.TRANS64 P0, [R0+URZ+0x48], R2 ;  /* 0x00004802000085a7 */ /* 0x000ee400080010ff */
[----:B--23--:R-:W-:Y:S05]  /*4ed0*/  @P0 EXIT ;  /* 0x000000000000094d */ /* 0x00cfea0003800000 */
[----:B------:R-:W-:Y:S05]  /*4ee0*/  BRA `(.L_x_94) ;  /* 0xfffffffc00e87947 */ /* 0x000fea000383ffff */
.L_x_85:
[----:B------:R-:W-:-:S06]  /*4ef0*/  UISETP.GE.AND UP0, UPT, UR13, 0x4, UPT ;  /* 0x000000040d00788c */ /* 0x000fcc000bf06270 */
[----:B------:R-:W-:-:S13]  /*4f00*/  PLOP3.LUT P0, PT, PT, PT, UP0, 0x80, 0x8 ;  /* 0x000000000008781c */ /* 0x000fda0003f0f008 */
[----:B------:R-:W-:Y:S05]  /*4f10*/  @!P0 EXIT ;  /* 0x000000000000894d */ /* 0x000fea0003800000 */
[----:B------:R-:W1:Y:S08]  /*4f20*/  S2UR UR4, SR_CgaCtaId ;  /* 0x00000000000479c3 */ /* 0x000e700000008800 */
[----:B------:R-:W-:Y:S01]  /*4f30*/  BAR.SYNC.DEFER_BLOCKING 0x6, 0xa0 ;  /* 0x0182800000007b1d */ /* 0x000fe20000010000 */
[C---:B------:R-:W-:Y:S01]  /*4f40*/  IMAD.SHL.U32 R4, R131.reuse, 0x40, RZ ;  /* 0x0000004083047824 */ /* 0x040fe200078e00ff */
[----:B------:R-:W-:Y:S01]  /*4f50*/  CS2R R146, SRZ ;  /* 0x0000000000927805 */ /* 0x000fe2000001ff00 */
[C---:B------:R-:W-:Y:S01]  /*4f60*/  IMAD.SHL.U32 R140, R131.reuse, 0x8, RZ ;  /* 0x00000008838c7824 */ /* 0x040fe200078e00ff */
[----:B------:R-:W-:Y:S01]  /*4f70*/  CS2R R144, SRZ ;  /* 0x0000000000907805 */ /* 0x000fe2000001ff00 */
[C---:B------:R-:W-:Y:S01]  /*4f80*/  IMAD.SHL.U32 R148, R131.reuse, 0x10, RZ ;  /* 0x0000001083947824 */ /* 0x040fe200078e00ff */
[----:B------:R-:W-:Y:S01]  /*4f90*/  UMOV UR44, 0x400 ;  /* 0x00000400002c7882 */ /* 0x000fe20000000000 */
[----:B------:R-:W-:Y:S01]  /*4fa0*/  LOP3.LUT R5, R4, 0x180, RZ, 0xc0, !PT ;  /* 0x0000018004057812 */ /* 0x000fe200078ec0ff */
[----:B------:R-:W2:Y:S01]  /*4fb0*/  LDC.64 R136, c[0x0][0x888] ;  /* 0x00022200ff887b82 */ /* 0x000ea20000000a00 */
[----:B------:R-:W-:Y:S01]  /*4fc0*/  IMAD.U32 R69, R131, 0x10000, RZ ;  /* 0x0001000083457824 */ /* 0x000fe200078e00ff */
[----:B------:R-:W-:Y:S01]  /*4fd0*/  LOP3.LUT R150, R148, 0x20, RZ, 0xc0, !PT ;  /* 0x0000002094967812 */ /* 0x000fe200078ec0ff */
[----:B------:R-:W-:Y:S01]  /*4fe0*/  IMAD.MOV.U32 R68, RZ, RZ, RZ ;  /* 0x000000ffff447224 */ /* 0x000fe200078e00ff */
[----:B------:R-:W-:Y:S01]  /*4ff0*/  LOP3.LUT R140, R5, 0x30, R140, 0xf8, !PT ;  /* 0x00000030058c7812 */ /* 0x000fe200078ef88c */
[----:B------:R-:W3:Y:S01]  /*5000*/  LDCU UR53, c[0x0][0x370] ;  /* 0x00006e00ff3577ac */ /* 0x000ee20008000800 */
[----:B------:R-:W-:-:S02]  /*5010*/  LOP3.LUT R69, R69, 0x600000, RZ, 0xc0, !PT ;  /* 0x0060000045457812 */ /* 0x000fc400078ec0ff */
[----:B------:R-:W4:Y:S01]  /*5020*/  LDC.64 R138, c[0x0][0x890] ;  /* 0x00022400ff8a7b82 */ /* 0x000f220000000a00 */
[----:B------:R-:W-:Y:S01]  /*5030*/  LOP3.LUT R140, R140, 0x1e40, R4, 0xf8, !PT ;  /* 0x00001e408c8c7812 */ /* 0x000fe200078ef804 */
[----:B------:R-:W2:Y:S01]  /*5040*/  LDCU.64 UR62, c[0x0][0x348] ;  /* 0x00006900ff3e77ac */ /* 0x000ea20008000a00 */
[----:B------:R-:W-:Y:S01]  /*5050*/  LOP3.LUT R148, R148, 0x40, RZ, 0xc0, !PT ;  /* 0x0000004094947812 */ /* 0x000fe200078ec0ff */
[----:B------:R-:W2:Y:S04]  /*5060*/  LDCU UR41, c[0x0][0xb0c] ;  /* 0x00016180ff2977ac */ /* 0x000ea80008000800 */
[----:B------:R-:W2:Y:S01]  /*5070*/  LDC.64 R134, c[0x0][0x8b0] ;  /* 0x00022c00ff867b82 */ /* 0x000ea20000000a00 */
[----:B-1----:R-:W-:Y:S01]  /*5080*/  ULEA UR44, UR4, UR44, 0x18 ;  /* 0x0000002c042c7291 */ /* 0x002fe2000f8ec0ff */
[----:B------:R-:W1:Y:S06]  /*5090*/  LDCU UR61, c[0x0][0xb20] ;  /* 0x00016400ff3d77ac */ /* 0x000e6c0008000800 */
[----:B------:R-:W1:Y:S01]  /*50a0*/  LDC.64 R132, c[0x0][0x8a8] ;  /* 0x00022a00ff847b82 */ /* 0x000e620000000a00 */
[----:B------:R-:W-:Y:S01]  /*50b0*/  VIADD R149, R140, UR44 ;  /* 0x0000002c8c957c36 */ /* 0x000fe20008000000 */
[----:B------:R-:W-:Y:S01]  /*50c0*/  UIADD3 UR4, UPT, UPT, UR44, 0x2200, URZ ;  /* 0x000022002c047890 */ /* 0x000fe2000fffe0ff */
[----:B------:R-:W3:Y:S01]  /*50d0*/  LDS R0, [UR44+0x110] ;  /* 0x0001102cff007984 */ /* 0x000ee20008000800 */
[----:B------:R-:W1:Y:S02]  /*50e0*/  LDCU UR39, c[0x0][0xb30] ;  /* 0x00016600ff2777ac */ /* 0x000e640008000800 */
[----:B------:R-:W-:-:S02]  /*50f0*/  IADD3 R150, PT, PT, -R150, 0x200, R149 ;  /* 0x0000020096967810 */ /* 0x000fc40007ffe195 */
[----:B------:R-:W-:Y:S01]  /*5100*/  IADD3 R149, PT, PT, -R148, 0x200, R149 ;  /* 0x0000020094957810 */ /* 0x000fe20007ffe195 */
[----:B------:R-:W-:Y:S01]  /*5110*/  IMAD.U32 R151, RZ, RZ, UR4 ;  /* 0x00000004ff977e24 */ /* 0x000fe2000f8e00ff */
[----:B------:R-:W1:Y:S01]  /*5120*/  LDCU.64 UR56, c[0x0][0x888] ;  /* 0x00011100ff3877ac */ /* 0x000e620008000a00 */
[----:B------:R-:W-:Y:S01]  /*5130*/  IMAD.IADD R148, R150, 0x1, -R148 ;  /* 0x0000000196947824 */ /* 0x000fe200078e0a94 */
[----:B------:R-:W1:Y:S01]  /*5140*/  LDCU.64 UR42, c[0x0][0xb28] ;  /* 0x00016500ff2a77ac */ /* 0x000e620008000a00 */
[----:B------:R-:W1:Y:S01]  /*5150*/  LDCU.128 UR48, c[0x0][0xb10] ;  /* 0x00016200ff3077ac */ /* 0x000e620008000c00 */
[----:B------:R-:W1:Y:S01]  /*5160*/  LDCU UR52, c[0x0][0x374] ;  /* 0x00006e80ff3477ac */ /* 0x000e620008000800 */
[----:B------:R-:W-:Y:S01]  /*5170*/  UIADD3 UR59, UPT, UPT, UR44, 0x200, URZ ;  /* 0x000002002c3b7890 */ /* 0x000fe2000fffe0ff */
[----:B--234-:R-:W-:-:S11]  /*5180*/  IMAD.IADD R69, R0, 0x1, R69 ;  /* 0x0000000100457824 */ /* 0x01cfd600078e0245 */
.L_x_112:
[----:B------:R-:W-:Y:S02]  /*5190*/  LEA R3, R144, UR44, 0x3 ;  /* 0x0000002c90037c11 */ /* 0x000fe4000f8e18ff */
[----:B------:R-:W-:Y:S02]  /*51a0*/  SHF.L.U32 R0, R146, 0x1f, RZ ;  /* 0x0000001f92007819 */ /* 0x000fe400000006ff */
[----:B------:R-:W-:Y:S02]  /*51b0*/  LEA R4, R144, UR44, 0x4 ;  /* 0x0000002c90047c11 */ /* 0x000fe4000f8e20ff */
[----:B--2---:R-:W2:Y:S02]  /*51c0*/  SYNCS.PHASECHK.TRANS64.TRYWAIT P0, [R3+URZ+0x60], R0 ;  /* 0x00006000030075a7 */ /* 0x004ea400080011ff */
[----:B-12---:R-:W-:Y:S05]  /*51d0*/  @!P0 BRA `(.L_x_95) ;  /* 0x0000002c00088947 */ /* 0x006fea0003800000 */
.L_x_147:
[----:B------:R-:W3:Y:S01]  /*51e0*/  LDS.128 R4, [R4+0xf0] ;  /* 0x0000f00004047984 */ /* 0x000ee20000000c00 */
[----:B------:R-:W-:Y:S01]  /*51f0*/  UISETP.GE.AND UP0, UPT, UR40, 0x1, UPT ;  /* 0x000000012800788c */ /* 0x000fe2000bf06270 */
[----:B------:R-:W-:Y:S01]  /*5200*/  @!PT LDS RZ, [RZ] ;  /* 0x00000000fffff984 */ /* 0x000fe20000000800 */
[----:B------:R-:W-:Y:S01]  /*5210*/  @!PT LDS RZ, [RZ] ;  /* 0x00000000fffff984 */ /* 0x000fe20000000800 */
[----:B------:R-:W-:Y:S01]  /*5220*/  @!PT LDS RZ, [RZ] ;  /* 0x00000000fffff984 */ /* 0x000fe20000000800 */
[----:B------:R-:W-:Y:S01]  /*5230*/  @!PT LDS RZ, [RZ] ;  /* 0x00000000fffff984 */ /* 0x000fe20000000800 */
[----:B------:R4:W-:Y:S06]  /*5240*/  MEMBAR.ALL.CTA ;  /* 0x0000000000007992 */ /* 0x0009ec0000008000 */
[----:B----4-:R-:W4:Y:S01]  /*5250*/  FENCE.VIEW.ASYNC.S ;  /* 0x00000000000073c6 */ /* 0x010f220000000000 */
[----:B---3--:R-:W-:Y:S11]  /*5260*/  LOP3.LUT P0, RZ, R6, 0x1, RZ, 0xc0, !PT ;  /* 0x0000000106ff7812 */ /* 0x008ff6000780c0ff */
[----:B------:R-:W-:Y:S02]  /*5270*/  @!UPT UIADD3 URZ, UPT, UPT, URZ, URZ, URZ ;  /* 0x000000fffffff290 */ /* 0x000fe4000fffe0ff */
[----:B----4-:R-:W-:Y:S01]  /*5280*/  VOTEU.ANY UP1, P0 ;  /* 0x0000000000ff7886 */ /* 0x010fe20000020100 */
[----:B------:R-:W-:Y:S01]  /*5290*/  PLOP3.LUT P0, PT, PT, PT, UP1, 0x80, 0x8 ;  /* 0x000000000008781c */ /* 0x000fe20003f0f018 */
[----:B------:R-:W-:Y:S11]  /*52a0*/  UP2UR UR47, UPR, URZ, 0x2 ;  /* 0x00000002ff2f7883 */ /* 0x000ff60008000000 */
[----:B------:R-:W-:Y:S01]  /*52b0*/  @!UPT UIADD3 URZ, UPT, UPT, URZ, URZ, URZ ;  /* 0x000000fffffff290 */ /* 0x000fe2000fffe0ff */
        /* <DEDUP_REMOVED lines=13> */
[----:B-1----:R-:W-:Y:S02]  /*5390*/  UIMAD.WIDE.U32 UR4, UR52, UR51, URZ ;  /* 0x00000033340472a5 */ /* 0x002fe4000f8e00ff */
[----:B------:R-:W-:Y:S02]  /*53a0*/  UIMAD.WIDE.U32 UR6, UR53, UR48, URZ ;  /* 0x00000030350672a5 */ /* 0x000fe4000f8e00ff */
[----:B------:R-:W-:Y:S02]  /*53b0*/  UISETP.NE.AND UP0, UPT, UR50, 0x1, UPT ;  /* 0x000000013200788c */ /* 0x000fe4000bf05270 */
[----:B------:R-:W-:Y:S02]  /*53c0*/  UIMAD.WIDE.U32 UR8, UR37, UR51, URZ ;  /* 0x00000033250872a5 */ /* 0x000fe4000f8e00ff */
[----:B------:R-:W-:Y:S02]  /*53d0*/  UIMAD.WIDE.U32 UR10, UR38, UR48, URZ ;  /* 0x00000030260a72a5 */ /* 0x000fe4000f8e00ff */
[----:B------:R-:W-:Y:S02]  /*53e0*/  UISETP.NE.AND UP1, UPT, UR41, 0x1, UPT ;  /* 0x000000012900788c */ /* 0x000fe4000bf25270 */
[----:B------:R-:W-:Y:S01]  /*53f0*/  UISETP.NE.AND UP2, UPT, UR40, 0x1, UPT ;  /* 0x000000012800788c */ /* 0x000fe2000bf45270 */
[----:B------:R-:W-:Y:S02]  /*5400*/  UMOV UR4, UR5 ;  /* 0x0000000500047c82 */ /* 0x000fe40008000000 */
[----:B------:R-:W-:Y:S03]  /*5410*/  USHF.R.U32.HI UR5, URZ, UR61, UR4 ;  /* 0x0000003dff057299 */ /* 0x000fe60008011604 */
[----:B------:R-:W-:Y:S02]  /*5420*/  UMOV UR4, UR7 ;  /* 0x0000000700047c82 */ /* 0x000fe40008000000 */
[----:B------:R-:W-:Y:S02]  /*5430*/  USHF.R.U32.HI UR7, URZ, UR49, UR4 ;  /* 0x00000031ff077299 */ /* 0x000fe40008011604 */
[----:B------:R-:W-:Y:S02]  /*5440*/  USEL UR4, UR52, UR5, !UP0 ;  /* 0x0000000534047287 */ /* 0x000fe4000c000000 */
[----:B------:R-:W-:Y:S01]  /*5450*/  USEL UR7, UR53, UR7, !UP1 ;  /* 0x0000000735077287 */ /* 0x000fe2000c800000 */
[----:B------:R-:W-:Y:S01]  /*5460*/  UMOV UR5, UR9 ;  /* 0x0000000900057c82 */ /* 0x000fe20008000000 */
[----:B------:R-:W-:Y:S02]  /*5470*/  UIMAD.WIDE.U32 UR8, UR4, UR42, URZ ;  /* 0x0000002a040872a5 */ /* 0x000fe4000f8e00ff */
[----:B------:R-:W-:Y:S03]  /*5480*/  USHF.R.U32.HI UR6, URZ, UR61, UR5 ;  /* 0x0000003dff067299 */ /* 0x000fe60008011605 */
[----:B------:R-:W-:Y:S01]  /*5490*/  UMOV UR5, UR11 ;  /* 0x0000000b00057c82 */ /* 0x000fe20008000000 */
[----:B------:R-:W-:Y:S02]  /*54a0*/  UIMAD.WIDE.U32 UR10, UR7, UR42, URZ ;  /* 0x0000002a070a72a5 */ /* 0x000fe4000f8e00ff */
[----:B------:R-:W-:Y:S02]  /*54b0*/  USHF.R.U32.HI UR12, URZ, UR49, UR5 ;  /* 0x00000031ff0c7299 */ /* 0x000fe40008011605 */
[----:B------:R-:W-:Y:S01]  /*54c0*/  USEL UR6, UR37, UR6, !UP0 ;  /* 0x0000000625067287 */ /* 0x000fe2000c000000 */
[----:B------:R-:W-:Y:S02]  /*54d0*/  UMOV UR5, UR9 ;  /* 0x0000000900057c82 */ /* 0x000fe40008000000 */
[----:B------:R-:W-:Y:S01]  /*54e0*/  UMOV UR10, UR11 ;  /* 0x0000000b000a7c82 */ /* 0x000fe20008000000 */
[----:B------:R-:W-:Y:S02]  /*54f0*/  @UP2 USHF.R.U32.HI UR4, URZ, UR43, UR5 ;  /* 0x0000002bff042299 */ /* 0x000fe40008011605 */
[----:B------:R-:W-:Y:S02]  /*5500*/  @UP2 USHF.R.U32.HI UR7, URZ, UR43, UR10 ;  /* 0x0000002bff072299 */ /* 0x000fe4000801160a */
[----:B------:R-:W-:Y:S02]  /*5510*/  UIMAD UR4, UR40, UR4, URZ ;  /* 0x00000004280472a4 */ /* 0x000fe4000f8e02ff */
[----:B------:R-:W-:Y:S02]  /*5520*/  UIMAD.WIDE.U32 UR10, UR6, UR42, URZ ;  /* 0x0000002a060a72a5 */ /* 0x000fe4000f8e00ff */
[----:B------:R-:W-:Y:S02]  /*5530*/  USEL UR5, UR38, UR12, !UP1 ;  /* 0x0000000c26057287 */ /* 0x000fe4000c800000 */
[----:B------:R-:W-:Y:S02]  /*5540*/  UIMAD UR8, UR40, UR7, URZ ;  /* 0x00000007280872a4 */ /* 0x000fe4000f8e02ff */
[----:B------:R-:W-:Y:S03]  /*5550*/  UISETP.GE.AND UP0, UPT, UR6, UR4, UPT ;  /* 0x000000040600728c */ /* 0x000fe6000bf06270 */
[----:B------:R-:W-:Y:S01]  /*5560*/  UMOV UR4, UR11 ;  /* 0x0000000b00047c82 */ /* 0x000fe20008000000 */
[----:B------:R-:W-:Y:S02]  /*5570*/  UISETP.GE.OR UP0, UPT, UR5, UR8, UP0 ;  /* 0x000000080500728c */ /* 0x000fe40008706670 */
[----:B------:R-:W-:Y:S02]  /*5580*/  USHF.R.U32.HI UR4, URZ, UR43, UR4 ;  /* 0x0000002bff047299 */ /* 0x000fe40008011604 */
[----:B------:R-:W-:Y:S02]  /*5590*/  UIMAD.WIDE.U32 UR8, UR5, UR42, URZ ;  /* 0x0000002a050872a5 */ /* 0x000fe4000f8e00ff */
[----:B------:R-:W-:Y:S02]  /*55a0*/  USEL UR11, UR6, UR4, !UP2 ;  /* 0x00000004060b7287 */ /* 0x000fe4000d000000 */
[----:B------:R-:W-:Y:S02]  /*55b0*/  UIADD3 UR8, UPT, UPT, -UR5, URZ, URZ ;  /* 0x000000ff05087290 */ /* 0x000fe4000fffe1ff */
[----:B------:R-:W-:Y:S01]  /*55c0*/  UIADD3 UR10, UPT, UPT, -UR11, URZ, URZ ;  /* 0x000000ff0b0a7290 */ /* 0x000fe2000fffe1ff */
[----:B------:R-:W-:Y:S01]  /*55d0*/  @!UP0 UMOV UR4, UR9 ;  /* 0x0000000900048c82 */ /* 0x000fe20008000000 */
[----:B------:R-:W-:Y:S02]  /*55e0*/  UIADD3 UR9, UPT, UPT, -UR6, URZ, URZ ;  /* 0x000000ff06097290 */ /* 0x000fe4000fffe1ff */
[----:B------:R-:W-:Y:S02]  /*55f0*/  @!UP0 USHF.R.U32.HI UR4, URZ, UR43, UR4 ;  /* 0x0000002bff048299 */ /* 0x000fe40008011604 */
[----:B------:R-:W-:Y:S02]  /*5600*/  UIMAD UR10, UR40, UR10, UR6 ;  /* 0x0000000a280a72a4 */ /* 0x000fe4000f8e0206 */
[----:B------:R-:W-:Y:S04]  /*5610*/  @!UP0 USEL UR4, UR5, UR4, !UP2 ;  /* 0x0000000405048287 */ /* 0x000fe8000d000000 */
[----:B------:R-:W-:Y:S02]  /*5620*/  @!UP0 UIMAD UR10, UR7, UR10, UR4 ;  /* 0x0000000a070a82a4 */ /* 0x000fe4000f8e0204 */
[----:B------:R-:W-:Y:S02]  /*5630*/  @!UP0 UIADD3 UR11, UPT, UPT, UR11, -UR4, URZ ;  /* 0x800000040b0b8290 */ /* 0x000fe4000fffe0ff */
[----:B------:R-:W-:Y:S02]  /*5640*/  UIMAD UR7, UR41, UR8, UR38 ;  /* 0x00000008290772a4 */ /* 0x000fe4000f8e0226 */
[----:B------:R-:W-:Y:S02]  /*5650*/  @!UP0 UIMAD UR6, UR11, UR40, UR5 ;  /* 0x000000280b0682a4 */ /* 0x000fe4000f8e0205 */
[----:B------:R-:W-:Y:S01]  /*5660*/  UIMAD UR4, UR50, UR9, UR37 ;  /* 0x00000009320472a4 */ /* 0x000fe2000f8e0225 */
[----:B------:R-:W-:Y:S02]  /*5670*/  @!UP0 UMOV UR5, UR10 ;  /* 0x0000000a00058c82 */ /* 0x000fe40008000000 */
[----:B------:R-:W-:Y:S02]  /*5680*/  UIMAD UR38, UR5, UR41, UR7 ;  /* 0x00000029052672a4 */ /* 0x000fe4000f8e0207 */
[----:B------:R-:W-:Y:S11]  /*5690*/  UIMAD UR37, UR6, UR50, UR4 ;  /* 0x00000032062572a4 */ /* 0x000ff6000f8e0204 */
[----:B------:R-:W-:Y:S01]  /*56a0*/  @!UPT UIADD3 URZ, UPT, UPT, URZ, URZ, URZ ;  /* 0x000000fffffff290 */ /* 0x000fe2000fffe0ff */
.L_x_96:
[----:B-1----:R-:W-:Y:S01]  /*56b0*/  UISETP.NE.AND UP0, UPT, UR39, 0x1, UPT ;  /* 0x000000012700788c */ /* 0x002fe2000bf05270 */
[----:B------:R-:W-:Y:S10]  /*56c0*/  IADD3 R144, PT, PT, R144, 0x1, RZ ;  /* 0x0000000190907810 */ /* 0x000ff40007ffe0ff */
[----:B------:R-:W1:Y:S01]  /*56d0*/  @!UP0 LDCU.128 UR12, c[0x0][0xb10] ;  /* 0x00016200ff0c87ac */ /* 0x000e620008000c00 */
[----:B------:R-:W3:Y:S01]  /*56e0*/  @!UP0 LDCU UR5, c[0x0][0xb0c] ;  /* 0x00016180ff0587ac */ /* 0x000ee20008000800 */
[----:B------:R-:W4:Y:S01]  /*56f0*/  @!UP0 LDCU UR10, c[0x0][0xb20] ;  /* 0x00016400ff0a87ac */ /* 0x000f220008000800 */
[----:B-1----:R-:W-:Y:S02]  /*5700*/  UIMAD.WIDE.U32 UR8, UR38, UR12, URZ ;  /* 0x0000000c260872a5 */ /* 0x002fe4000f8e00ff */
[----:B------:R-:W-:Y:S02]  /*5710*/  UIMAD.WIDE.U32 UR6, UR37, UR15, URZ ;  /* 0x0000000f250672a5 */ /* 0x000fe4000f8e00ff */
[----:B------:R-:W-:Y:S03]  /*5720*/  @!UP0 UISETP.NE.AND UP1, UPT, UR14, 0x1, UPT ;  /* 0x000000010e00888c */ /* 0x000fe6000bf25270 */
[----:B------:R-:W-:Y:S01]  /*5730*/  @!UP0 UMOV UR4, UR9 ;  /* 0x0000000900048c82 */ /* 0x000fe20008000000 */
[----:B---3--:R-:W-:Y:S02]  /*5740*/  @!UP0 UISETP.NE.AND UP2, UPT, UR5, 0x1, UPT ;  /* 0x000000010500888c */ /* 0x008fe4000bf45270 */
[----:B------:R-:W-:Y:S01]  /*5750*/  @!UP0 USHF.R.U32.HI UR4, URZ, UR13, UR4 ;  /* 0x0000000dff048299 */ /* 0x000fe20008011604 */
[----:B------:R-:W-:Y:S02]  /*5760*/  @!UP0 UMOV UR6, UR7 ;  /* 0x0000000700068c82 */ /* 0x000fe40008000000 */
[----:B----4-:R-:W-:Y:S02]  /*5770*/  @!UP0 USHF.R.U32.HI UR6, URZ, UR10, UR6 ;  /* 0x0000000aff068299 */ /* 0x010fe40008011606 */
[----:B------:R-:W-:Y:S02]  /*5780*/  @!UP0 USEL UR7, UR38, UR4, !UP2 ;  /* 0x0000000426078287 */ /* 0x000fe4000d000000 */
[----:B------:R-:W-:Y:S04]  /*5790*/  @!UP0 USEL UR6, UR37, UR6, !UP1 ;  /* 0x0000000625068287 */ /* 0x000fe8000c800000 */
[----:B------:R-:W-:Y:S02]  /*57a0*/  @!UP0 UIADD3 UR4, UPT, UPT, -UR7, UR6, URZ ;  /* 0x0000000607048290 */ /* 0x000fe4000fffe1ff */
[----:B------:R-:W-:Y:S02]  /*57b0*/  @!UP0 UIADD3 UR6, UPT, UPT, UR7, -UR6, URZ ;  /* 0x8000000607068290 */ /* 0x000fe4000fffe0ff */
[----:B------:R-:W-:Y:S02]  /*57c0*/  @!UP0 UIMAD UR38, UR4, UR5, UR38 ;  /* 0x00000005042682a4 */ /* 0x000fe4000f8e0226 */
[----:B------:R-:W-:Y:S02]  /*57d0*/  @!UP0 UIMAD UR37, UR6, UR14, UR37 ;  /* 0x0000000e062582a4 */ /* 0x000fe4000f8e0225 */
[----:B------:R-:W-:Y:S09]  /*57e0*/  ULOP3.LUT UP0, URZ, UR59, 0x1b0, URZ, 0xc0, !UPT ;  /* 0x000001b03bff7892 */ /* 0x000ff2000f80c0ff */
[----:B------:R-:W-:Y:S05]  /*57f0*/  BRA.U !UP0, `(.L_x_97) ;  /* 0x0000000108407547 */ /* 0x000fea000b800000 */
[----:B------:R-:W1:Y:S01]  /*5800*/  LDCU.64 UR8, c[0x4][0x80] ;  /* 0x01001000ff0877ac */ /* 0x000e620008000a00 */
[----:B------:R-:W-:Y:S01]  /*5810*/  MOV R3, 0x0 ;  /* 0x0000000000037802 */ /* 0x000fe20000000f00 */
[----:B------:R-:W-:Y:S02]  /*5820*/  HFMA2 R12, -RZ, RZ, 0, 5.9604644775390625e-08 ;  /* 0x00000001ff0c7431 */ /* 0x000fe400000001ff */
[----:B------:R-:W-:Y:S02]  /*5830*/  IMAD.MOV.U32 R8, RZ, RZ, 0x70 ;  /* 0x00000070ff087424 */ /* 0x000fe400078e00ff */
[----:B------:R-:W-:Y:S01]  /*5840*/  IMAD.MOV.U32 R13, RZ, RZ, RZ ;  /* 0x000000ffff0d7224 */ /* 0x000fe200078e00ff */
[----:B------:R-:W3:Y:S01]  /*5850*/  LDCU.64 UR6, c[0x4][0x88] ;  /* 0x01001100ff0677ac */ /* 0x000ee20008000a00 */
[----:B------:R-:W4:Y:S01]  /*5860*/  LDC.64 R2, c[0x4][R3] ;  /* 0x0100000003027b82 */ /* 0x000f220000000a00 */
[----:B------:R-:W2:Y:S01]  /*5870*/  LDCU.64 UR4, c[0x4][0x8] ;  /* 0x01000100ff0477ac */ /* 0x000ea20008000a00 */
[----:B-1----:R-:W-:Y:S01]  /*5880*/  MOV R5, UR9 ;  /* 0x0000000900057c02 */ /* 0x002fe20008000f00 */
[----:B------:R-:W-:Y:S01]  /*5890*/  IMAD.U32 R4, RZ, RZ, UR8 ;  /* 0x00000008ff047e24 */ /* 0x000fe2000f8e00ff */
[----:B---3--:R-:W-:Y:S01]  /*58a0*/  MOV R7, UR7 ;  /* 0x0000000700077c02 */ /* 0x008fe20008000f00 */
[----:B------:R-:W-:Y:S01]  /*58b0*/  IMAD.U32 R6, RZ, RZ, UR6 ;  /* 0x00000006ff067e24 */ /* 0x000fe2000f8e00ff */
[----:B--2---:R-:W-:Y:S01]  /*58c0*/  MOV R11, UR5 ;  /* 0x00000005000b7c02 */ /* 0x004fe20008000f00 */
[----:B------:R-:W-:Y:S02]  /*58d0*/  IMAD.U32 R10, RZ, RZ, UR4 ;  /* 0x00000004ff0a7e24 */ /* 0x000fe4000f8e00ff */
[----:B------:R-:W-:Y:S07]  /*58e0*/  LEPC R20, `(.L_x_97) ;  /* 0x000000001014794e */ /* 0x000fee0000000000 */
[----:B----45:R-:W-:Y:S05]  /*58f0*/  CALL.ABS.NOINC R2 ;  /* 0x0000000002007343 */ /* 0x030fea0003c00000 */
.L_x_97:
[----:B------:R-:W-:Y:S01]  /*5900*/  LOP3.LUT P0, RZ, R151, 0x1b0, RZ, 0xc0, !PT ;  /* 0x000001b097ff7812 */ /* 0x000fe2000780c0ff */
[----:B------:R-:W-:Y:S11]  /*5910*/  BSSY.RECONVERGENT B6, `(.L_x_98) ;  /* 0x0000013000067945 */ /* 0x000ff60003800200 */
[----:B------:R-:W-:Y:S01]  /*5920*/  @!UPT UIADD3 URZ, UPT, UPT, URZ, URZ, URZ ;  /* 0x000000fffffff290 */ /* 0x000fe2000fffe0ff */
[----:B------:R-:W-:Y:S05]  /*5930*/  @!P0 BRA `(.L_x_99) ;  /* 0x0000000000408947 */ /* 0x000fea0003800000 */
        /* <DEDUP_REMOVED lines=16> */
.L_x_99:
[----:B------:R-:W-:Y:S05]  /*5a40*/  BSYNC.RECONVERGENT B6 ;  /* 0x0000000000067941 */ /* 0x000fea0003800200 */
.L_x_98:
[----:B------:R-:W-:Y:S01]  /*5a50*/  ISETP.NE.U32.AND P3, PT, R138, RZ, PT ;  /* 0x000000ff8a00720c */ /* 0x000fe20003f65070 */
[----:B------:R-:W-:Y:S01]  /*5a60*/  UISETP.NE.AND UP1, UPT, UR60, URZ, UPT ;  /* 0x000000ff3c00728c */ /* 0x000fe2000bf25270 */
[----:B------:R-:W-:Y:S02]  /*5a70*/  ISETP.NE.U32.AND P4, PT, R134, RZ, PT ;  /* 0x000000ff8600720c */ /* 0x000fe40003f85070 */
[----:B------:R-:W-:Y:S02]  /*5a80*/  ISETP.NE.AND.EX P3, PT, R139, RZ, PT, P3 ;  /* 0x000000ff8b00720c */ /* 0x000fe40003f65330 */
[----:B------:R-:W-:Y:S02]  /*5a90*/  PLOP3.LUT P1, PT, PT, PT, PT, 0x8, 0x80 ;  /* 0x000000000080781c */ /* 0x000fe40003f2e170 */
[----:B------:R-:W-:Y:S02]  /*5aa0*/  PLOP3.LUT P0, PT, PT, PT, UP1, 0x80, 0x8 ;  /* 0x000000000008781c */ /* 0x000fe40003f0f018 */
[----:B------:R-:W-:Y:S02]  /*5ab0*/  ISETP.NE.AND.EX P4, PT, R135, RZ, PT, P4 ;  /* 0x000000ff8700720c */ /* 0x000fe40003f85340 */
[----:B------:R-:W1:Y:S09]  /*5ac0*/  @UP1 LDCU.64 UR4, c[0x0][0x888] ;  /* 0x00011100ff0417ac */ /* 0x000e720008000a00 */
[----:B------:R-:W-:Y:S01]  /*5ad0*/  @P0 PLOP3.LUT P1, PT, P3, PT, PT, 0x80, 0x8 ;  /* 0x000000000008081c */ /* 0x000fe20001f2f070 */
[----:B-1----:R-:W-:Y:S04]  /*5ae0*/  @UP1 UISETP.NE.U32.AND UP0, UPT, UR4, URZ, UPT ;  /* 0x000000ff0400128c */ /* 0x002fe8000bf05070 */
[----:B------:R-:W-:Y:S04]  /*5af0*/  @UP1 UISETP.NE.AND.EX UP0, UPT, UR5, URZ, UPT, UP0 ;  /* 0x000000ff0500128c */ /* 0x000fe8000bf05300 */
[----:B------:R-:W-:Y:S01]  /*5b00*/  @UP1 USEL UR4, URZ, 0xffffffff, UP0 ;  /* 0xffffffffff041887 */ /* 0x000fe20008000000 */
[----:B------:R-:W-:Y:S11]  /*5b10*/  @!P3 BRA `(.L_x_100) ;  /* 0x000000000030b947 */ /* 0x000ff60003800000 */
[----:B------:R-:W-:Y:S01]  /*5b20*/  ISETP.NE.U32.AND P2, PT, R136, RZ, PT ;  /* 0x000000ff8800720c */ /* 0x000fe20003f45070 */
[----:B------:R-:W1:Y:S01]  /*5b30*/  LDCU.64 UR6, c[0x0][0x358] ;  /* 0x00006b00ff0677ac */ /* 0x000e620008000a00 */
[----:B------:R-:W-:Y:S02]  /*5b40*/  IMAD.MOV.U32 R141, RZ, RZ, 0x1 ;  /* 0x00000001ff8d7424 */ /* 0x000fe400078e00ff */
[----:B------:R-:W-:Y:S11]  /*5b50*/  ISETP.NE.AND.EX P2, PT, R137, RZ, PT, P2 ;  /* 0x000000ff8900720c */ /* 0x000ff60003f45320 */
[----:B------:R-:W-:Y:S02]  /*5b60*/  @!UPT UIADD3 URZ, UPT, UPT, URZ, URZ, URZ ;  /* 0x000000fffffff290 */ /* 0x000fe4000fffe0ff */
[----:B------:R-:W3:Y:S01]  /*5b70*/  @P2 LDC.64 R2, c[0x0][0x888] ;  /* 0x00022200ff022b82 */ /* 0x000ee20000000a00 */
[----:B--2---:R-:W-:Y:S04]  /*5b80*/  @P2 IMAD R0, R138, UR36, RZ ;  /* 0x000000248a002c24 */ /* 0x004fe8000f8e02ff */
[----:B---3--:R-:W-:Y:S04]  /*5b90*/  @P2 IMAD.WIDE R2, R0, 0x4, R2 ;  /* 0x0000000400022825 */ /* 0x008fe800078e0202 */
[----:B------:R-:W-:Y:S01]  /*5ba0*/  HFMA2 R0, -RZ, RZ, 0, 5.9604644775390625e-08 ;  /* 0x00000001ff007431 */ /* 0x000fe200000001ff */
[----:B-1---5:R1:W5:Y:S04]  /*5bb0*/  @P2 LDG.E R71, desc[UR6][R2.64] ;  /* 0x0000000602472981 */ /* 0x022368000c1e1900 */
[----:B------:R-:W-:Y:S01]  /*5bc0*/  @!P2 PRMT R141, R0, 0x7610, R141 ;  /* 0x00007610008da816 */ /* 0x000fe2000000008d */
[----:B-1----:R-:W3:Y:S06]  /*5bd0*/  @!P2 LDC R71, c[0x0][0x880] ;  /* 0x00022000ff47ab82 */ /* 0x002eec0000000800 */
.L_x_100:
[----:B------:R-:W-:Y:S05]  /*5be0*/  @!P4 BRA `(.L_x_101) ;  /* 0x000000000024c947 */ /* 0x000fea0003800000 */
[----:B------:R-:W-:Y:S01]  /*5bf0*/  ISETP.NE.U32.AND P2, PT, R132, RZ, PT ;  /* 0x000000ff8400720c */ /* 0x000fe20003f45070 */
[----:B------:R-:W1:Y:S03]  /*5c00*/  LDCU.64 UR6, c[0x0][0x358] ;  /* 0x00006b00ff0677ac */ /* 0x000e660008000a00 */
[----:B------:R-:W-:Y:S11]  /*5c10*/  ISETP.NE.AND.EX P2, PT, R133, RZ, PT, P2 ;  /* 0x000000ff8500720c */ /* 0x000ff60003f45320 */
[----:B------:R-:W-:Y:S02]  /*5c20*/  @!UPT UIADD3 URZ, UPT, UPT, URZ, URZ, URZ ;  /* 0x000000fffffff290 */ /* 0x000fe4000fffe0ff */
[----:B------:R-:W4:Y:S01]  /*5c30*/  @P2 LDC.64 R2, c[0x0][0x8a8] ;  /* 0x00022a00ff022b82 */ /* 0x000f220000000a00 */
[----:B--2---:R-:W-:Y:S04]  /*5c40*/  @P2 IMAD R0, R134, UR36, RZ ;  /* 0x0000002486002c24 */ /* 0x004fe8000f8e02ff */
[----:B----4-:R-:W-:Y:S05]  /*5c50*/  @P2 IMAD.WIDE R2, R0, 0x4, R2 ;  /* 0x0000000400022825 */ /* 0x010fea00078e0202 */
[----:B-1---5:R1:W5:Y:S02]  /*5c60*/  @P2 LDG.E R70, desc[UR6][R2.64] ;  /* 0x0000000602462981 */ /* 0x022364000c1e1900 */
[----:B-1----:R-:W4:Y:S02]  /*5c70*/  @!P2 LDC R70, c[0x0][0x8a0] ;  /* 0x00022800ff46ab82 */ /* 0x002f240000000800 */
.L_x_101:
[----:B---3-5:R-:W-:Y:S01]  /*5c80*/  @P0 FSETP.NEU.AND P4, PT, R71, RZ, PT ;  /* 0x000000ff4700020b */ /* 0x028fe20003f8d000 */
[----:B--2---:R-:W-:Y:S01]  /*5c90*/  IMAD.U32 R0, RZ, RZ, UR4 ;  /* 0x00000004ff007e24 */ /* 0x004fe2000f8e00ff */
[----:B------:R-:W-:Y:S01]  /*5ca0*/  @P0 LOP3.LUT P2, RZ, R141, 0xff, RZ, 0xc0, !PT ;  /* 0x000000ff8dff0812 */ /* 0x000fe2000784c0ff */
[----:B------:R-:W-:Y:S01]  /*5cb0*/  BSSY B1, `(.L_x_102) ;  /* 0x000003e000017945 */ /* 0x000fe20003800000 */
[----:B------:R-:W-:Y:S02]  /*5cc0*/  @P0 SEL R2, RZ, 0xffffffff, P4 ;  /* 0xffffffffff020807 */ /* 0x000fe40002000000 */
[----:B------:R-:W-:Y:S02]  /*5cd0*/  CS2R R18, SRZ ;  /* 0x0000000000127805 */ /* 0x000fe4000001ff00 */
[----:B------:R-:W-:Y:S02]  /*5ce0*/  LEA R143, R68, UR44, 0x3 ;  /* 0x0000002c448f7c11 */ /* 0x000fe4000f8e18ff */
[----:B------:R-:W-:Y:S02]  /*5cf0*/  CS2R R16, SRZ ;  /* 0x0000000000107805 */ /* 0x000fe4000001ff00 */
[----:B------:R-:W-:Y:S02]  /*5d00*/  @P1 SEL R2, R0, R2, !P2 ;  /* 0x0000000200021207 */ /* 0x000fe40005000000 */
[----:B------:R-:W-:Y:S02]  /*5d10*/  CS2R R26, SRZ ;  /* 0x00000000001a7805 */ /* 0x000fe4000001ff00 */
[----:B------:R-:W-:Y:S02]  /*5d20*/  SHF.L.U32 R4, R147, 0x1f, RZ ;  /* 0x0000001f93047819 */ /* 0x000fe400000006ff */
[----:B------:R-:W-:Y:S02]  /*5d30*/  CS2R R24, SRZ ;  /* 0x0000000000187805 */ /* 0x000fe4000001ff00 */
[----:B------:R-:W-:Y:S02]  /*5d40*/  @P0 LOP3.LUT R2, R2, 0x1, RZ, 0xc0, !PT ;  /* 0x0000000102020812 */ /* 0x000fe400078ec0ff */
[----:B------:R-:W-:Y:S02]  /*5d50*/  CS2R R30, SRZ ;  /* 0x00000000001e7805 */ /* 0x000fe4000001ff00 */
[----:B------:R-:W-:Y:S02]  /*5d60*/  PLOP3.LUT P5, PT, PT, PT, PT, 0x8, 0x80 ;  /* 0x000000000080781c */ /* 0x000fe40003fae170 */
[----:B------:R-:W-:Y:S02]  /*5d70*/  CS2R R28, SRZ ;  /* 0x00000000001c7805 */ /* 0x000fe4000001ff00 */
[----:B------:R-:W-:Y:S01]  /*5d80*/  ISETP.NE.U32.OR P1, PT, R2, 0x1, !P0 ;  /* 0x000000010200780c */ /* 0x000fe20004725470 */
[----:B------:R-:W-:Y:S01]  /*5d90*/  IMAD R2, R68, 0x40, R69 ;  /* 0x0000004044027824 */ /* 0x000fe200078e0245 */
[----:B------:R-:W-:Y:S02]  /*5da0*/  CS2R R34, SRZ ;  /* 0x0000000000227805 */ /* 0x000fe4000001ff00 */
[----:B------:R-:W-:Y:S09]  /*5db0*/  CS2R R32, SRZ ;  /* 0x0000000000207805 */ /* 0x000ff2000001ff00 */
[----:B------:R-:W-:Y:S04]  /*5dc0*/  @P1 SHF.L.U32 R0, R145, 0x1f, RZ ;  /* 0x0000001f91001819 */ /* 0x000fe800000006ff */
[----:B------:R-:W1:Y:S01]  /*5dd0*/  @P1 SYNCS.PHASECHK.TRANS64.TRYWAIT P0, [UR44+0x40], R0 ;  /* 0x00004000ff0015a7 */ /* 0x000e62000800112c */
[----:B------:R2:W3:Y:S01]  /*5de0*/  SYNCS.PHASECHK.TRANS64.TRYWAIT P4, [R143+URZ+0x80], R4 ;  /* 0x000080048f0075a7 */ /* 0x0004e200080811ff */
[----:B-1----:R-:W-:Y:S01]  /*5df0*/  @P1 PLOP3.LUT P5, PT, P0, PT, PT, 0x8, 0x80 ;  /* 0x000000000080181c */ /* 0x002fe200007ae170 */
[----:B------:R-:W-:Y:S01]  /*5e00*/  @!UPT UIADD3 URZ, UPT, UPT, URZ, URZ, URZ ;  /* 0x000000fffffff290 */ /* 0x000fe2000fffe0ff */
[----:B--23--:R-:W-:Y:S11]  /*5e10*/  @!P1 BRA `(.L_x_103) ;  /* 0x00000000009c9947 */ /* 0x00cff60003800000 */
[----:B------:R-:W-:Y:S01]  /*5e20*/  ISETP.NE.U32.AND P0, PT, RZ, UR56, PT ;  /* 0x00000038ff007c0c */ /* 0x000fe2000bf05070 */
[----:B------:R-:W-:Y:S01]  /*5e30*/  BSSY B0, `(.L_x_104) ;  /* 0x0000016000007945 */ /* 0x000fe20003800000 */
[----:B------:R-:W-:Y:S02]  /*5e40*/  FSETP.NEU.AND P2, PT, R71, RZ, PT ;  /* 0x000000ff4700720b */ /* 0x000fe40003f4d000 */
[----:B------:R-:W-:Y:S02]  /*5e50*/  CS2R R34, SRZ ;  /* 0x0000000000227805 */ /* 0x000fe4000001ff00 */
[----:B------:R-:W-:Y:S02]  /*5e60*/  ISETP.NE.AND.EX P0, PT, RZ, UR57, PT, P0 ;  /* 0x00000039ff007c0c */ /* 0x000fe4000bf05300 */
[----:B------:R-:W-:Y:S02]  /*5e70*/  CS2R R32, SRZ ;  /* 0x0000000000207805 */ /* 0x000fe4000001ff00 */
[----:B------:R-:W-:Y:S02]  /*5e80*/  LOP3.LUT P1, RZ, R141, 0xff, RZ, 0xc0, !PT ;  /* 0x000000ff8dff7812 */ /* 0x000fe4000782c0ff */
[----:B------:R-:W-:Y:S02]  /*5e90*/  CS2R R30, SRZ ;  /* 0x00000000001e7805 */ /* 0x000fe4000001ff00 */
[----:B------:R-:W-:Y:S02]  /*5ea0*/  SEL R0, RZ, 0xffffffff, P2 ;  /* 0xffffffffff007807 */ /* 0x000fe40001000000 */
[----:B------:R-:W-:Y:S02]  /*5eb0*/  CS2R R28, SRZ ;  /* 0x00000000001c7805 */ /* 0x000fe4000001ff00 */
[----:B------:R-:W-:Y:S02]  /*5ec0*/  SEL R3, RZ, 0xffffffff, P0 ;  /* 0xffffffffff037807 */ /* 0x000fe40000000000 */
[----:B------:R-:W-:Y:S02]  /*5ed0*/  CS2R R26, SRZ ;  /* 0x00000000001a7805 */ /* 0x000fe4000001ff00 */
[----:B------:R-:W-:Y:S02]  /*5ee0*/  CS2R R24, SRZ ;  /* 0x0000000000187805 */ /* 0x000fe4000001ff00 */
[----:B------:R-:W-:Y:S02]  /*5ef0*/  CS2R R18, SRZ ;  /* 0x0000000000127805 */ /* 0x000fe4000001ff00 */
[----:B------:R-:W-:Y:S02]  /*5f00*/  @P3 SEL R0, R3, R0, !P1 ;  /* 0x0000000003003207 */ /* 0x000fe40004800000 */
[----:B------:R-:W-:Y:S02]  /*5f10*/  CS2R R16, SRZ ;  /* 0x0000000000107805 */ /* 0x000fe4000001ff00 */
[----:B------:R-:W-:Y:S04]  /*5f20*/  LOP3.LUT R0, R0, 0x1, RZ, 0xc0, !PT ;  /* 0x0000000100007812 */ /* 0x000fe800078ec0ff */
[----:B------:R-:W-:Y:S01]  /*5f30*/  ISETP.NE.U32.AND P0, PT, R0, 0x1, PT ;  /* 0x000000010000780c */ /* 0x000fe20003f05070 */
[----:B------:R-:W-:Y:S01]  /*5f40*/  @!UPT UIADD3 URZ, UPT, UPT, URZ, URZ, URZ ;  /* 0x000000fffffff290 */ /* 0x000fe2000fffe0ff */
[----:B------:R-:W-:Y:S11]  /*5f50*/  @!P5 BRA `(.L_x_105) ;  /* 0x00000000000cd947 */ /* 0x000ff60003800000 */
[----:B------:R-:W-:Y:S04]  /*5f60*/  SHF.L.U32 R3, R145, 0x1f, RZ ;  /* 0x0000001f91037819 */ /* 0x000fe800000006ff */
[----:B------:R-:W1:Y:S02]  /*5f70*/  SYNCS.PHASECHK.TRANS64.TRYWAIT P1, [UR44+0x40], R3 ;  /* 0x00004003ff0075a7 */ /* 0x000e64000802112c */
[----:B-1----:R-:W-:Y:S05]  /*5f80*/  @!P1 BRA `(.L_x_106) ;  /* 0x0000001c00b09947 */ /* 0x002fea0003800000 */
.L_x_105:
[----:B------:R-:W-:Y:S05]  /*5f90*/  BSYNC B0 ;  /* 0x0000000000007941 */ /* 0x000fea0003800000 */
.L_x_104:
[----:B------:R2:W3:Y:S01]  /*5fa0*/  @P0 LDS.128 R32, [R140+UR44+0x200] ;  /* 0x0002002c8c200984 */ /* 0x0004e20008000c00 */
[----:B------:R-:W5:Y:S01]  /*5fb0*/  S2UR UR5, SR_CgaCtaId ;  /* 0x00000000000579c3 */ /* 0x000f620000008800 */
[----:B------:R-:W-:Y:S01]  /*5fc0*/  UIADD3 UR4, UPT, UPT, UR44, 0x48, URZ ;  /* 0x000000482c047890 */ /* 0x000fe2000fffe0ff */
[----:B------:R-:W-:Y:S01]  /*5fd0*/  LOP3.LUT R145, R145, 0x1, RZ, 0x3c, !PT ;  /* 0x0000000191917812 */ /* 0x000fe200078e3cff */
[----:B------:R2:W1:Y:S04]  /*5fe0*/  @P0 LDS.128 R28, [R150+0x10] ;  /* 0x00001000961c0984 */ /* 0x0004680000000c00 */
[----:B------:R2:W1:Y:S04]  /*5ff0*/  @P0 LDS.128 R24, [R149+0x20] ;  /* 0x0000200095180984 */ /* 0x0004680000000c00 */
[----:B------:R2:W1:Y:S01]  /*6000*/  @P0 LDS.128 R16, [R148+0x30] ;  /* 0x0000300094100984 */ /* 0x0004620000000c00 */
[----:B------:R-:W-:Y:S01]  /*6010*/  @!PT LDS RZ, [RZ] ;  /* 0x00000000fffff984 */ /* 0x000fe20000000800 */
[----:B------:R-:W-:Y:S01]  /*6020*/  @!PT LDS RZ, [RZ] ;  /* 0x00000000fffff984 */ /* 0x000fe20000000800 */
[----:B------:R-:W-:Y:S01]  /*6030*/  @!PT LDS RZ, [RZ] ;  /* 0x00000000fffff984 */ /* 0x000fe20000000800 */
[----:B------:R-:W-:Y:S01]  /*6040*/  @!PT LDS RZ, [RZ] ;  /* 0x00000000fffff984 */ /* 0x000fe20000000800 */
[----:B------:R4:W-:Y:S06]  /*6050*/  MEMBAR.ALL.CTA ;  /* 0x0000000000007992 */ /* 0x0009ec0000008000 */
[----:B----4-:R-:W4:Y:S01]  /*6060*/  FENCE.VIEW.ASYNC.S ;  /* 0x00000000000073c6 */ /* 0x010f220000000000 */
[----:B-----5:R-:W-:Y:S09]  /*6070*/  UPRMT UR4, UR5, 0x654, UR4 ;  /* 0x0000065405047896 */ /* 0x020ff20008000004 */
[----:B----4-:R-:W-:Y:S03]  /*6080*/  SYNCS.ARRIVE.TRANS64.RED.A1T0 RZ, [UR4], RZ ;  /* 0x000000ffffff79a7 */ /* 0x010fe60008100404 */
.L_x_103:
[----:B------:R-:W-:Y:S05]  /*6090*/  BSYNC B1 ;  /* 0x0000000000017941 */ /* 0x000fea0003800000 */
.L_x_102:
[----:B-1----:R-:W-:Y:S04]  /*60a0*/  SHF.R.U32.HI R0, RZ, 0x15, R2 ;  /* 0x00000015ff007819 */ /* 0x002fe80000011602 */
[----:B------:R-:W-:Y:S01]  /*60b0*/  LOP3.LUT P0, RZ, R0, 0x3, R142, 0x48, !PT ;  /* 0x0000000300ff7812 */ /* 0x000fe2000780488e */
[----:B------:R-:W-:Y:S01]  /*60c0*/  @!UPT UIADD3 URZ, UPT, UPT, URZ, URZ, URZ ;  /* 0x000000fffffff290 */ /* 0x000fe2000fffe0ff */
[----:B------:R-:W-:Y:S11]  /*60d0*/  @P4 BRA `(.L_x_107) ;  /* 0x0000000000084947 */ /* 0x000ff60003800000 */
[----:B------:R-:W1:Y:S02]  /*60e0*/  SYNCS.PHASECHK.TRANS64.TRYWAIT P1, [R143+URZ+0x80], R4 ;  /* 0x000080048f0075a7 */ /* 0x000e6400080211ff */
[----:B-1----:R-:W-:Y:S05]  /*60f0*/  @!P1 BRA `(.L_x_108) ;  /* 0x0000001c006c9947 */ /* 0x002fea0003800000 */
.L_x_107:
[----:B------:R-:W-:Y:S05]  /*6100*/  @!P0 BRA `(.L_x_109) ;  /* 0x0000000000408947 */ /* 0x000fea0003800000 */
[----:B------:R-:W1:Y:S01]  /*6110*/  LDCU.64 UR8, c[0x4][0x70] ;  /* 0x01000e00ff0877ac */ /* 0x000e620008000a00 */
[----:B------:R-:W-:Y:S01]  /*6120*/  MOV R15, 0x0 ;  /* 0x00000000000f7802 */ /* 0x000fe20000000f00 */
[----:B------:R-:W-:Y:S02]  /*6130*/  HFMA2 R12, -RZ, RZ, 0, 5.9604644775390625e-08 ;  /* 0x00000001ff0c7431 */ /* 0x000fe400000001ff */
[----:B------:R-:W-:Y:S02]  /*6140*/  IMAD.MOV.U32 R8, RZ, RZ, 0x192 ;  /* 0x00000192ff087424 */ /* 0x000fe400078e00ff */
[----:B------:R-:W-:Y:S01]  /*6150*/  IMAD.MOV.U32 R13, RZ, RZ, RZ ;  /* 0x000000ffff0d7224 */ /* 0x000fe200078e00ff */
[----:B------:R-:W5:Y:S01]  /*6160*/  LDCU.64 UR6, c[0x4][0x78] ;  /* 0x01000f00ff0677ac */ /* 0x000f620008000a00 */
[----:B------:R-:W2:Y:S01]  /*6170*/  LDC.64 R14, c[0x4][R15] ;  /* 0x010000000f0e7b82 */ /* 0x000ea20000000a00 */
[----:B------:R-:W3:Y:S01]  /*6180*/  LDCU.64 UR4, c[0x4][0x10] ;  /* 0x01000200ff0477ac */ /* 0x000ee20008000a00 */
[----:B-1----:R-:W-:Y:S01]  /*6190*/  MOV R5, UR9 ;  /* 0x0000000900057c02 */ /* 0x002fe20008000f00 */
[----:B------:R-:W-:Y:S01]  /*61a0*/  IMAD.U32 R4, RZ, RZ, UR8 ;  /* 0x00000008ff047e24 */ /* 0x000fe2000f8e00ff */
[----:B-----5:R-:W-:Y:S01]  /*61b0*/  MOV R7, UR7 ;  /* 0x0000000700077c02 */ /* 0x020fe20008000f00 */
[----:B------:R-:W-:Y:S01]  /*61c0*/  IMAD.U32 R6, RZ, RZ, UR6 ;  /* 0x00000006ff067e24 */ /* 0x000fe2000f8e00ff */
[----:B---3--:R-:W-:Y:S01]  /*61d0*/  MOV R11, UR5 ;  /* 0x00000005000b7c02 */ /* 0x008fe20008000f00 */
[----:B------:R-:W-:Y:S02]  /*61e0*/  IMAD.U32 R10, RZ, RZ, UR4 ;  /* 0x00000004ff0a7e24 */ /* 0x000fe4000f8e00ff */
[----:B------:R-:W-:Y:S07]  /*61f0*/  LEPC R20, `(.L_x_109) ;  /* 0x000000001014794e */ /* 0x000fee0000000000 */
[----:B--2-4-:R-:W-:Y:S05]  /*6200*/  CALL.ABS.NOINC R14 ;  /* 0x000000000e007343 */ /* 0x014fea0003c00000 */
.L_x_109:
[----:B------:R-:W-:Y:S01]  /*6210*/  LOP3.LUT P0, RZ, R131, 0x60, RZ, 0xc0, !PT ;  /* 0x0000006083ff7812 */ /* 0x000fe2000780c0ff */
[----:B------:R-:W-:Y:S05]  /*6220*/  WARPSYNC.ALL ;  /* 0x0000000000007948 */ /* 0x000fea0003800000 */
[----:B------:R-:W-:Y:S01]  /*6230*/  R2UR UR4, R2 ;  /* 0x00000000020472ca */ /* 0x000fe200000e0000 */
[----:B------:R-:W-:Y:S01]  /*6240*/  BSSY.RECONVERGENT B0, `(.L_x_110) ;  /* 0x000011f000007945 */ /* 0x000fe20003800200 */
[----:B---3--:R-:W-:Y:S02]  /*6250*/  F2FP.F16.E5M2.UNPACK_B R2, R32 ;  /* 0x00000020ff02723e */ /* 0x008fe400020004ff */
[-C--:B------:R-:W-:Y:S02]  /*6260*/  F2FP.F16.E5M2.UNPACK_B R21, R33.reuse ;  /* 0x00000021ff15723e */ /* 0x080fe400020004ff */
[----:B------:R-:W-:Y:S01]  /*6270*/  F2FP.F16.E5M2.UNPACK_B R12, R28 ;  /* 0x0000001cff0c723e */ /* 0x000fe200020004ff */
[----:B------:R-:W-:Y:S01]  /*6280*/  HADD2.F32 R0, -RZ, R2.H0_H0 ;  /* 0x20000002ff007230 */ /* 0x000fe20000004100 */
[----:B------:R-:W-:Y:S01]  /*6290*/  F2FP.F16.E5M2.UNPACK_B R32, R32.H1 ;  /* 0x00000020ff20723e */ /* 0x000fe200030004ff */
[--C-:B------:R-:W-:Y:S01]  /*62a0*/  HADD2.F32 R73, -RZ, R21.reuse.H0_H0 ;  /* 0x20000015ff497230 */ /* 0x100fe20000004100 */
[----:B------:R-:W-:Y:S01]  /*62b0*/  F2FP.F16.E5M2.UNPACK_B R33, R33.H1 ;  /* 0x00000021ff21723e */ /* 0x000fe200030004ff */
[----:B------:R-:W-:Y:S01]  /*62c0*/  HADD2.F32 R74, -RZ, R21.H1_H1 ;  /* 0x30000015ff4a7230 */ /* 0x000fe20000004100 */
[-C--:B------:R-:W-:Y:S01]  /*62d0*/  F2FP.F16.E5M2.UNPACK_B R20, R34.reuse ;  /* 0x00000022ff14723e */ /* 0x080fe200020004ff */
[--C-:B------:R-:W-:Y:S01]  /*62e0*/  HADD2.F32 R3, -RZ, R32.reuse.H0_H0 ;  /* 0x20000020ff037230 */ /* 0x100fe20000004100 */
[----:B------:R-:W-:Y:S01]  /*62f0*/  F2FP.F16.E5M2.UNPACK_B R15, R34.H1 ;  /* 0x00000022ff0f723e */ /* 0x000fe200030004ff */
[----:B------:R-:W-:Y:S01]  /*6300*/  HADD2.F32 R72, -RZ, R32.H1_H1 ;  /* 0x30000020ff487230 */ /* 0x000fe20000004100 */
[-C--:B------:R-:W-:Y:S01]  /*6310*/  F2FP.F16.E5M2.UNPACK_B R14, R35.reuse ;  /* 0x00000023ff0e723e */ /* 0x080fe200020004ff */
[--C-:B------:R-:W-:Y:S01]  /*6320*/  HADD2.F32 R75, -RZ, R33.reuse.H0_H0 ;  /* 0x20000021ff4b7230 */ /* 0x100fe20000004100 */
[----:B------:R-:W-:Y:S01]  /*6330*/  F2FP.F16.E5M2.UNPACK_B R13, R35.H1 ;  /* 0x00000023ff0d723e */ /* 0x000fe200030004ff */
[----:B------:R-:W-:Y:S01]  /*6340*/  HADD2.F32 R76, -RZ, R33.H1_H1 ;  /* 0x30000021ff4c7230 */ /* 0x000fe20000004100 */
[----:B------:R-:W-:Y:S01]  /*6350*/  F2FP.F16.E5M2.UNPACK_B R28, R28.H1 ;  /* 0x0000001cff1c723e */ /* 0x000fe200030004ff */
[--C-:B------:R-:W-:Y:S01]  /*6360*/  HADD2.F32 R77, -RZ, R20.reuse.H0_H0 ;  /* 0x20000014ff4d7230 */ /* 0x100fe20000004100 */
[-C--:B------:R-:W-:Y:S01]  /*6370*/  F2FP.F16.E5M2.UNPACK_B R11, R29.reuse ;  /* 0x0000001dff0b723e */ /* 0x080fe200020004ff */
        /* <DEDUP_REMOVED lines=43> */
[----:B------:R-:W-:Y:S01]  /*6630*/  IADD3 R143, PT, PT, R143, 0xa0, RZ ;  /* 0x000000a08f8f7810 */ /* 0x000fe20007ffe0ff */
[----:B------:R-:W-:Y:S01]  /*6640*/  HADD2.F32 R100, -RZ, R6.H1_H1 ;  /* 0x30000006ff647230 */ /* 0x000fe20000004100 */
[----:B------:R-:W-:Y:S01]  /*6650*/  IADD3 R68, PT, PT, R68, 0x1, RZ ;  /* 0x0000000144447810 */ /* 0x000fe20007ffe0ff */
[--C-:B------:R-:W-:Y:S01]  /*6660*/  HADD2.F32 R101, -RZ, R5.reuse.H0_H0 ;  /* 0x20000005ff657230 */ /* 0x100fe20000004100 */
[----:B------:R-:W-:Y:S01]  /*6670*/  LOP3.LUT R143, R143, 0xfefffff8, RZ, 0xc0, !PT ;  /* 0xfefffff88f8f7812 */ /* 0x000fe200078ec0ff */
[----:B------:R-:W-:Y:S02]  /*6680*/  HADD2.F32 R102, -RZ, R5.H1_H1 ;  /* 0x30000005ff667230 */ /* 0x000fe40000004100 */
[--C-:B------:R-:W-:Y:S02]  /*6690*/  HADD2.F32 R103, -RZ, R4.reuse.H0_H0 ;  /* 0x20000004ff677230 */ /* 0x100fe40000004100 */
[----:B------:R-:W-:Y:S02]  /*66a0*/  HADD2.F32 R104, -RZ, R4.H1_H1 ;  /* 0x30000004ff687230 */ /* 0x000fe40000004100 */
[----:B------:R-:W1:Y:S01]  /*66b0*/  LDTM.x64 R4, tmem[UR4] ;  /* 0x00000004000479ee */ /* 0x000e620008340000 */
[----:B------:R-:W-:Y:S01]  /*66c0*/  NOP ;  /* 0x0000000000007918 */ /* 0x000fe20000000000 */
[----:B-1----:R1:W-:Y:S01]  /*66d0*/  SYNCS.ARRIVE.TRANS64.RED.A1T0 RZ, [R143+URZ], RZ ;  /* 0x000000ff8fff79a7 */ /* 0x0023e200081004ff */
[----:B------:R-:W-:Y:S02]  /*66e0*/  HADD2.F32 R2, -RZ, R2.H1_H1 ;  /* 0x30000002ff027230 */ /* 0x000fe40000004100 */
[--C-:B------:R-:W-:Y:S02]  /*66f0*/  HADD2.F32 R105, -RZ, R106.reuse.H0_H0 ;  /* 0x2000006aff697230 */ /* 0x100fe40000004100 */
        /* <DEDUP_REMOVED lines=9> */
[C---:B----4-:R-:W-:Y:S01]  /*6790*/  FMUL R4, R70.reuse, R4 ;  /* 0x0000000446047220 */ /* 0x050fe20000400000 */
[C---:B------:R-:W-:Y:S01]  /*67a0*/  FMUL R5, R70.reuse, R5 ;  /* 0x0000000546057220 */ /* 0x040fe20000400000 */
[C---:B------:R-:W-:Y:S01]  /*67b0*/  FMUL R8, R70.reuse, R8 ;  /* 0x0000000846087220 */ /* 0x040fe20000400000 */
[C---:B------:R-:W-:Y:S01]  /*67c0*/  FMUL R9, R70.reuse, R9 ;  /* 0x0000000946097220 */ /* 0x040fe20000400000 */
[C---:B------:R-:W-:Y:S01]  /*67d0*/  FFMA R4, R71.reuse, R0, R4 ;  /* 0x0000000047047223 */ /* 0x040fe20000000004 */
[C---:B------:R-:W-:Y:S01]  /*67e0*/  FFMA R5, R71.reuse, R2, R5 ;  /* 0x0000000247057223 */ /* 0x040fe20000000005 */
[C---:B------:R-:W-:Y:S01]  /*67f0*/  FMUL R12, R70.reuse, R12 ;  /* 0x0000000c460c7220 */ /* 0x040fe20000400000 */
[C---:B------:R-:W-:Y:S01]  /*6800*/  FMUL R13, R70.reuse, R13 ;  /* 0x0000000d460d7220 */ /* 0x040fe20000400000 */
[C---:B------:R-:W-:Y:S01]  /*6810*/  FMUL R0, R70.reuse, R16 ;  /* 0x0000001046007220 */ /* 0x040fe20000400000 */
[C---:B------:R-:W-:Y:S01]  /*6820*/  FMUL R2, R70.reuse, R17 ;  /* 0x0000001146027220 */ /* 0x040fe20000400000 */
[C---:B------:R-:W-:Y:S01]  /*6830*/  FMUL R17, R70.reuse, R24 ;  /* 0x0000001846117220 */ /* 0x040fe20000400000 */
[--C-:B------:R-:W-:Y:S02]  /*6840*/  HADD2.F32 R125, -RZ, R126.reuse.H0_H0 ;  /* 0x2000007eff7d7230 */ /* 0x100fe40000004100 */
[C---:B------:R-:W-:Y:S01]  /*6850*/  FMUL R6, R70.reuse, R6 ;  /* 0x0000000646067220 */ /* 0x040fe20000400000 */
[----:B------:R-:W-:Y:S02]  /*6860*/  HADD2.F32 R126, -RZ, R126.H1_H1 ;  /* 0x3000007eff7e7230 */ /* 0x000fe40000004100 */
[C---:B------:R-:W-:Y:S01]  /*6870*/  FMUL R7, R70.reuse, R7 ;  /* 0x0000000746077220 */ /* 0x040fe20000400000 */
[C---:B------:R-:W-:Y:S01]  /*6880*/  FMUL R10, R70.reuse, R10 ;  /* 0x0000000a460a7220 */ /* 0x040fe20000400000 */
[C---:B------:R-:W-:Y:S01]  /*6890*/  FFMA R6, R71.reuse, R3, R6 ;  /* 0x0000000347067223 */ /* 0x040fe20000000006 */
[C---:B------:R-:W-:Y:S01]  /*68a0*/  FMUL R11, R70.reuse, R11 ;  /* 0x0000000b460b7220 */ /* 0x040fe20000400000 */
[C---:B------:R-:W-:Y:S01]  /*68b0*/  FFMA R7, R71.reuse, R72, R7 ;  /* 0x0000004847077223 */ /* 0x040fe20000000007 */
[C---:B------:R-:W-:Y:S01]  /*68c0*/  FFMA R8, R71.reuse, R73, R8 ;  /* 0x0000004947087223 */ /* 0x040fe20000000008 */
[C---:B------:R-:W-:Y:S01]  /*68d0*/  FFMA R9, R71.reuse, R74, R9 ;  /* 0x0000004a47097223 */ /* 0x040fe20000000009 */
[C---:B------:R-:W-:Y:S01]  /*68e0*/  FFMA R10, R71.reuse, R75, R10 ;  /* 0x0000004b470a7223 */ /* 0x040fe2000000000a */
[C---:B------:R-:W-:Y:S01]  /*68f0*/  FFMA R11, R71.reuse, R76, R11 ;  /* 0x0000004c470b7223 */ /* 0x040fe2000000000b */
[C---:B------:R-:W-:Y:S01]  /*6900*/  FFMA R12, R71.reuse, R77, R12 ;  /* 0x0000004d470c7223 */ /* 0x040fe2000000000c */
[----:B------:R-:W-:Y:S01]  /*6910*/  FFMA R13, R71, R78, R13 ;  /* 0x0000004e470d7223 */ /* 0x000fe2000000000d */
[----:B------:R-:W-:Y:S01]  /*6920*/  F2FP.SATFINITE.E5M2.F32.PACK_AB_MERGE_C R76, R7, R6, RZ ;  /* 0x00000006074c723e */ /* 0x000fe200048060ff */
[--C-:B------:R-:W-:Y:S02]  /*6930*/  HADD2.F32 R74, -RZ, R129.reuse.H0_H0 ;  /* 0x20000081ff4a7230 */ /* 0x100fe40000004100 */
[C---:B------:R-:W-:Y:S01]  /*6940*/  FMUL R7, R70.reuse, R20 ;  /* 0x0000001446077220 */ /* 0x040fe20000400000 */
[----:B------:R-:W-:Y:S01]  /*6950*/  HADD2.F32 R75, -RZ, R129.H1_H1 ;  /* 0x30000081ff4b7230 */ /* 0x000fe20000004100 */
[----:B------:R-:W-:Y:S01]  /*6960*/  F2FP.SATFINITE.E5M2.F32.PACK_AB_MERGE_C R129, R11, R10, RZ ;  /* 0x0000000a0b81723e */ /* 0x000fe200048060ff */
        /* <DEDUP_REMOVED lines=12> */
[----:B------:R-:W-:Y:S01]  /*6a30*/  FFMA R3, R71, R83, R3 ;  /* 0x0000005347037223 */ /* 0x000fe20000000003 */
[C---:B------:R-:W-:Y:S01]  /*6a40*/  FMUL R25, R70.reuse, R32 ;  /* 0x0000002046197220 */ /* 0x040fe20000400000 */
[----:B------:R-:W-:Y:S01]  /*6a50*/  F2FP.SATFINITE.E5M2.F32.PACK_AB_MERGE_C R14, R15, R14, RZ ;  /* 0x0000000e0f0e723e */ /* 0x000fe200048060ff */
[C---:B------:R-:W-:Y:S01]  /*6a60*/  FMUL R6, R70.reuse, R19 ;  /* 0x0000001346067220 */ /* 0x040fe20000400000 */
[C---:B------:R-:W-:Y:S01]  /*6a70*/  FMUL R11, R70.reuse, R22 ;  /* 0x00000016460b7220 */ /* 0x040fe20000400000 */
[C---:B------:R-:W-:Y:S01]  /*6a80*/  FMUL R22, R70.reuse, R29 ;  /* 0x0000001d46167220 */ /* 0x040fe20000400000 */
[C---:B------:R-:W-:Y:S01]  /*6a90*/  FMUL R29, R70.reuse, R36 ;  /* 0x00000024461d7220 */ /* 0x040fe20000400000 */
[C---:B------:R-:W-:Y:S01]  /*6aa0*/  FFMA R6, R71.reuse, R84, R6 ;  /* 0x0000005447067223 */ /* 0x040fe20000000006 */
[C---:B------:R-:W-:Y:S01]  /*6ab0*/  FFMA R7, R71.reuse, R85, R7 ;  /* 0x0000005547077223 */ /* 0x040fe20000000007 */
[C---:B------:R-:W-:Y:S01]  /*6ac0*/  FFMA R10, R71.reuse, R86, R10 ;  /* 0x00000056470a7223 */ /* 0x040fe2000000000a */
[C---:B------:R-:W-:Y:S01]  /*6ad0*/  FFMA R11, R71.reuse, R87, R11 ;  /* 0x00000057470b7223 */ /* 0x040fe2000000000b */
[----:B------:R-:W-:Y:S01]  /*6ae0*/  FMUL R16, R70, R23 ;  /* 0x0000001746107220 */ /* 0x000fe20000400000 */
[----:B------:R-:W-:Y:S01]  /*6af0*/  F2FP.SATFINITE.E5M2.F32.PACK_AB_MERGE_C R3, R6, R3, RZ ;  /* 0x000000030603723e */ /* 0x000fe200048060ff */
        /* <DEDUP_REMOVED lines=10> */
[----:B------:R-:W-:Y:S01]  /*6ba0*/  FMUL R30, R70, R37 ;  /* 0x00000025461e7220 */ /* 0x000fe20000400000 */
[----:B------:R-:W-:Y:S01]  /*6bb0*/  F2FP.SATFINITE.E5M2.F32.PACK_AB_MERGE_C R16, R10, R7, R16 ;  /* 0x000000070a10723e */ /* 0x000fe20004806010 */
        /* <DEDUP_REMOVED lines=23> */
[----:B------:R-:W-:Y:S01]  /*6d30*/  FFMA R31, R71, R103, R31 ;  /* 0x00000067471f7223 */ /* 0x000fe2000000001f */
[----:B------:R-:W-:Y:S01]  /*6d40*/  FMUL R45, R70, R52 ;  /* 0x00000034462d7220 */ /* 0x000fe20000400000 */
[----:B------:R-:W-:Y:S01]  /*6d50*/  F2FP.SATFINITE.E5M2.F32.PACK_AB_MERGE_C R19, R28, R27, RZ ;  /* 0x0000001b1c13723e */ /* 0x000fe200048060ff */
[C---:B------:R-:W-:Y:S01]  /*6d60*/  FMUL R52, R70.reuse, R59 ;  /* 0x0000003b46347220 */ /* 0x040fe20000400000 */
[C---:B------:R-:W-:Y:S01]  /*6d70*/  FMUL R59, R70.reuse, R66 ;  /* 0x00000042463b7220 */ /* 0x040fe20000400000 */
[----:B------:R-:W-:Y:S01]  /*6d80*/  F2FP.SATFINITE.E5M2.F32.PACK_AB_MERGE_C R66, R13, R12, R14 ;  /* 0x0000000c0d42723e */ /* 0x000fe2000480600e */
[----:B------:R-:W-:Y:S01]  /*6d90*/  FMUL R32, R70, R39 ;  /* 0x0000002746207220 */ /* 0x000fe20000400000 */
[--C-:B------:R-:W-:Y:S01]  /*6da0*/  HADD2.F32 R107, -RZ, R108.reuse.H0_H0 ;  /* 0x2000006cff6b7230 */ /* 0x100fe20000004100 */
[----:B------:R-:W-:Y:S01]  /*6db0*/  F2FP.SATFINITE.E5M2.F32.PACK_AB_MERGE_C R19, R26, R25, R19 ;  /* 0x000000191a13723e */ /* 0x000fe20004806013 */
[----:B------:R-:W-:Y:S02]  /*6dc0*/  HADD2.F32 R108, -RZ, R108.H1_H1 ;  /* 0x3000006cff6c7230 */ /* 0x000fe40000004100 */
[C---:B------:R-:W-:Y:S01]  /*6dd0*/  FFMA R32, R71.reuse, R104, R32 ;  /* 0x0000006847207223 */ /* 0x040fe20000000020 */
[C---:B------:R-:W-:Y:S01]  /*6de0*/  FFMA R33, R71.reuse, R105, R33 ;  /* 0x0000006947217223 */ /* 0x040fe20000000021 */
[C---:B------:R-:W-:Y:S01]  /*6df0*/  FFMA R34, R71.reuse, R106, R34 ;  /* 0x0000006a47227223 */ /* 0x040fe20000000022 */
[C---:B------:R-:W-:Y:S01]  /*6e00*/  FMUL R35, R70.reuse, R42 ;  /* 0x0000002a46237220 */ /* 0x040fe20000400000 */
[----:B------:R-:W-:Y:S01]  /*6e10*/  FMUL R42, R70, R49 ;  /* 0x00000031462a7220 */ /* 0x000fe20000400000 */
[----:B------:R-:W-:Y:S01]  /*6e20*/  F2FP.SATFINITE.E5M2.F32.PACK_AB_MERGE_C R32, R32, R31, RZ ;  /* 0x0000001f2020723e */ /* 0x000fe200048060ff */
[C---:B------:R-:W-:Y:S01]  /*6e30*/  FMUL R49, R70.reuse, R56 ;  /* 0x0000003846317220 */ /* 0x040fe20000400000 */
[C---:B------:R-:W-:Y:S01]  /*6e40*/  FMUL R36, R70.reuse, R43 ;  /* 0x0000002b46247220 */ /* 0x040fe20000400000 */
[--C-:B------:R-:W-:Y:S02]  /*6e50*/  HADD2.F32 R111, -RZ, R112.reuse.H0_H0 ;  /* 0x20000070ff6f7230 */ /* 0x100fe40000004100 */
[C---:B------:R-:W-:Y:S01]  /*6e60*/  FFMA R35, R71.reuse, R107, R35 ;  /* 0x0000006b47237223 */ /* 0x040fe20000000023 */
[----:B------:R-:W-:Y:S02]  /*6e70*/  HADD2.F32 R112, -RZ, R112.H1_H1 ;  /* 0x30000070ff707230 */ /* 0x000fe40000004100 */
[C---:B------:R-:W-:Y:S01]  /*6e80*/  FMUL R39, R70.reuse, R46 ;  /* 0x0000002e46277220 */ /* 0x040fe20000400000 */
[C---:B------:R-:W-:Y:S01]  /*6e90*/  FFMA R36, R71.reuse, R108, R36 ;  /* 0x0000006c47247223 */ /* 0x040fe20000000024 */
[C---:B------:R-:W-:Y:S01]  /*6ea0*/  FMUL R40, R70.reuse, R47 ;  /* 0x0000002f46287220 */ /* 0x040fe20000400000 */
[C---:B------:R-:W-:Y:S01]  /*6eb0*/  FFMA R37, R71.reuse, R109, R37 ;  /* 0x0000006d47257223 */ /* 0x040fe20000000025 */
[C---:B------:R-:W-:Y:S01]  /*6ec0*/  FFMA R38, R71.reuse, R110, R38 ;  /* 0x0000006e47267223 */ /* 0x040fe20000000026 */
        /* <DEDUP_REMOVED lines=8> */
[C---:B------:R-:W-:Y:S01]  /*6f50*/  FMUL R46, R70.reuse, R53 ;  /* 0x00000035462e7220 */ /* 0x040fe20000400000 */
[--C-:B------:R-:W-:Y:S02]  /*6f60*/  HADD2.F32 R119, -RZ, R120.reuse.H0_H0 ;  /* 0x20000078ff777230 */ /* 0x100fe40000004100 */
[C---:B------:R-:W-:Y:S01]  /*6f70*/  FMUL R50, R70.reuse, R57 ;  /* 0x0000003946327220 */ /* 0x040fe20000400000 */
[C---:B------:R-:W-:Y:S01]  /*6f80*/  FMUL R51, R70.reuse, R58 ;  /* 0x0000003a46337220 */ /* 0x040fe20000400000 */
[C---:B------:R-:W-:Y:S01]  /*6f90*/  FMUL R53, R70.reuse, R60 ;  /* 0x0000003c46357220 */ /* 0x040fe20000400000 */
[C---:B------:R-:W-:Y:S01]  /*6fa0*/  FFMA R43, R71.reuse, R115, R43 ;  /* 0x00000073472b7223 */ /* 0x040fe2000000002b */
[----:B------:R-:W-:Y:S02]  /*6fb0*/  HADD2.F32 R120, -RZ, R120.H1_H1 ;  /* 0x30000078ff787230 */ /* 0x000fe40000004100 */
[C---:B------:R-:W-:Y:S01]  /*6fc0*/  FMUL R47, R70.reuse, R54 ;  /* 0x00000036462f7220 */ /* 0x040fe20000400000 */
[C---:B------:R-:W-:Y:S01]  /*6fd0*/  FMUL R57, R70.reuse, R64 ;  /* 0x0000004046397220 */ /* 0x040fe20000400000 */
[C---:B------:R-:W-:Y:S01]  /*6fe0*/  FMUL R58, R70.reuse, R65 ;  /* 0x00000041463a7220 */ /* 0x040fe20000400000 */
[C---:B------:R-:W-:Y:S01]  /*6ff0*/  FMUL R60, R70.reuse, R67 ;  /* 0x00000043463c7220 */ /* 0x040fe20000400000 */
[----:B------:R-:W-:Y:S01]  /*7000*/  FFMA R44, R71, R116, R44 ;  /* 0x00000074472c7223 */ /* 0x000fe2000000002c */
[----:B------:R-:W-:Y:S01]  /*7010*/  FMUL R48, R70, R55 ;  /* 0x0000003746307220 */ /* 0x000fe20000400000 */
[----:B------:R-:W-:Y:S01]  /*7020*/  F2FP.SATFINITE.E5M2.F32.PACK_AB_MERGE_C R64, R5, R4, R76 ;  /* 0x000000040540723e */ /* 0x000fe2000480604c */
[----:B------:R-:W-:Y:S01]  /*7030*/  FFMA R45, R71, R117, R45 ;  /* 0x00000075472d7223 */ /* 0x000fe2000000002d */
[----:B------:R-:W-:Y:S01]  /*7040*/  F2FP.SATFINITE.E5M2.F32.PACK_AB_MERGE_C R65, R9, R8, R129 ;  /* 0x000000080941723e */ /* 0x000fe20004806081 */
[C---:B------:R-:W-:Y:S01]  /*7050*/  FFMA R46, R71.reuse, R118, R46 ;  /* 0x00000076472e7223 */ /* 0x040fe2000000002e */
[----:B------:R-:W-:Y:S01]  /*7060*/  F2FP.SATFINITE.E5M2.F32.PACK_AB_MERGE_C R67, R2, R0, R3 ;  /* 0x000000000243723e */ /* 0x000fe20004806003 */
[--C-:B------:R-:W-:Y:S02]  /*7070*/  HADD2.F32 R123, -RZ, R124.reuse.H0_H0 ;  /* 0x2000007cff7b7230 */ /* 0x100fe40000004100 */
[C---:B------:R-:W-:Y:S01]  /*7080*/  FFMA R47, R71.reuse, R119, R47 ;  /* 0x00000077472f7223 */ /* 0x040fe2000000002f */
[----:B------:R-:W-:Y:S02]  /*7090*/  HADD2.F32 R124, -RZ, R124.H1_H1 ;  /* 0x3000007cff7c7230 */ /* 0x000fe40000004100 */
[C---:B------:R-:W-:Y:S01]  /*70a0*/  FFMA R48, R71.reuse, R120, R48 ;  /* 0x0000007847307223 */ /* 0x040fe20000000030 */
[----:B------:R1:W-:Y:S01]  /*70b0*/  STS.128 [R140+UR44+0x2200], R64 ;  /* 0x002200408c007988 */ /* 0x0003e20008000c2c */
[C---:B------:R-:W-:Y:S01]  /*70c0*/  FFMA R49, R71.reuse, R121, R49 ;  /* 0x0000007947317223 */ /* 0x040fe20000000031 */
[C---:B------:R-:W-:Y:S01]  /*70d0*/  FFMA R50, R71.reuse, R122, R50 ;  /* 0x0000007a47327223 */ /* 0x040fe20000000032 */
[C---:B------:R-:W-:Y:S01]  /*70e0*/  FMUL R54, R70.reuse, R61 ;  /* 0x0000003d46367220 */ /* 0x040fe20000400000 */
[--C-:B------:R-:W-:Y:S02]  /*70f0*/  HADD2.F32 R127, -RZ, R128.reuse.H0_H0 ;  /* 0x20000080ff7f7230 */ /* 0x100fe40000004100 */
[C---:B------:R-:W-:Y:S01]  /*7100*/  FFMA R51, R71.reuse, R123, R51 ;  /* 0x0000007b47337223 */ /* 0x040fe20000000033 */
[----:B------:R-:W-:Y:S02]  /*7110*/  HADD2.F32 R128, -RZ, R128.H1_H1 ;  /* 0x30000080ff807230 */ /* 0x000fe40000004100 */
[----:B------:R-:W-:Y:S01]  /*7120*/  FMUL R55, R70, R62 ;  /* 0x0000003e46377220 */ /* 0x000fe20000400000 */
[----:B------:R1:W-:Y:S01]  /*7130*/  STS.128 [R150+0x2010], R16 ;  /* 0x0020101096007388 */ /* 0x0003e20000000c00 */
[----:B------:R-:W-:Y:S01]  /*7140*/  F2FP.SATFINITE.E5M2.F32.PACK_AB_MERGE_C R35, R36, R35, RZ ;  /* 0x000000232423723e */ /* 0x000fe200048060ff */
[C---:B------:R-:W-:Y:S01]  /*7150*/  FFMA R52, R71.reuse, R124, R52 ;  /* 0x0000007c47347223 */ /* 0x040fe20000000034 */
[----:B------:R-:W-:Y:S01]  /*7160*/  FMUL R56, R70, R63 ;  /* 0x0000003f46387220 */ /* 0x000fe20000400000 */
[C---:B------:R-:W-:Y:S01]  /*7170*/  FFMA R53, R71.reuse, R125, R53 ;  /* 0x0000007d47357223 */ /* 0x040fe20000000035 */
[C---:B------:R-:W-:Y:S01]  /*7180*/  FFMA R54, R71.reuse, R126, R54 ;  /* 0x0000007e47367223 */ /* 0x040fe20000000036 */
[C---:B------:R-:W-:Y:S01]  /*7190*/  FFMA R55, R71.reuse, R127, R55 ;  /* 0x0000007f47377223 */ /* 0x040fe20000000037 */
[C---:B------:R-:W-:Y:S01]  /*71a0*/  FFMA R56, R71.reuse, R128, R56 ;  /* 0x0000008047387223 */ /* 0x040fe20000000038 */
[----:B------:R-:W-:Y:S01]  /*71b0*/  F2FP.SATFINITE.E5M2.F32.PACK_AB_MERGE_C R39, R40, R39, RZ ;  /* 0x000000272827723e */ /* 0x000fe200048060ff */
[C---:B------:R-:W-:Y:S01]  /*71c0*/  FFMA R57, R71.reuse, R72, R57 ;  /* 0x0000004847397223 */ /* 0x040fe20000000039 */
[----:B------:R-:W-:Y:S01]  /*71d0*/  F2FP.SATFINITE.E5M2.F32.PACK_AB_MERGE_C R43, R44, R43, RZ ;  /* 0x0000002b2c2b723e */ /* 0x000fe200048060ff */
[C---:B------:R-:W-:Y:S01]  /*71e0*/  FFMA R58, R71.reuse, R73, R58 ;  /* 0x00000049473a7223 */ /* 0x040fe2000000003a */
[C---:B------:R-:W-:Y:S01]  /*71f0*/  FFMA R59, R71.reuse, R74, R59 ;  /* 0x0000004a473b7223 */ /* 0x040fe2000000003b */
[----:B------:R-:W-:Y:S01]  /*7200*/  F2FP.SATFINITE.E5M2.F32.PACK_AB_MERGE_C R33, R34, R33, R35 ;  /* 0x000000212221723e */ /* 0x000fe20004806023 */
[----:B------:R-:W-:Y:S01]  /*7210*/  FFMA R60, R71, R75, R60 ;  /* 0x0000004b473c7223 */ /* 0x000fe2000000003c */
[----:B------:R-:W-:Y:S02]  /*7220*/  F2FP.SATFINITE.E5M2.F32.PACK_AB_MERGE_C R32, R30, R29, R32 ;  /* 0x0000001d1e20723e */ /* 0x000fe40004806020 */
[----:B------:R-:W-:Y:S02]  /*7230*/  F2FP.SATFINITE.E5M2.F32.PACK_AB_MERGE_C R34, R38, R37, R39 ;  /* 0x000000252622723e */ /* 0x000fe40004806027 */
[----:B------:R-:W-:Y:S02]  /*7240*/  F2FP.SATFINITE.E5M2.F32.PACK_AB_MERGE_C R35, R42, R41, R43 ;  /* 0x000000292a23723e */ /* 0x000fe4000480602b */
[----:B------:R-:W-:Y:S02]  /*7250*/  F2FP.SATFINITE.E5M2.F32.PACK_AB_MERGE_C R51, R52, R51, RZ ;  /* 0x000000333433723e */ /* 0x000fe400048060ff */
[----:B------:R-:W-:Y:S01]  /*7260*/  F2FP.SATFINITE.E5M2.F32.PACK_AB_MERGE_C R48, R48, R47, RZ ;  /* 0x0000002f3030723e */ /* 0x000fe200048060ff */
[----:B------:R1:W-:Y:S01]  /*7270*/  STS.128 [R149+0x2020], R32 ;  /* 0x0020202095007388 */ /* 0x0003e20000000c00 */
[----:B------:R-:W-:Y:S02]  /*7280*/  F2FP.SATFINITE.E5M2.F32.PACK_AB_MERGE_C R55, R56, R55, RZ ;  /* 0x000000373837723e */ /* 0x000fe400048060ff */
[----:B------:R-:W-:Y:S02]  /*7290*/  F2FP.SATFINITE.E5M2.F32.PACK_AB_MERGE_C R59, R60, R59, RZ ;  /* 0x0000003b3c3b723e */ /* 0x000fe400048060ff */
[----:B------:R-:W-:Y:S02]  /*72a0*/  F2FP.SATFINITE.E5M2.F32.PACK_AB_MERGE_C R49, R50, R49, R51 ;  /* 0x000000313231723e */ /* 0x000fe40004806033 */
[----:B------:R-:W-:Y:S02]  /*72b0*/  F2FP.SATFINITE.E5M2.F32.PACK_AB_MERGE_C R48, R46, R45, R48 ;  /* 0x0000002d2e30723e */ /* 0x000fe40004806030 */
[----:B------:R-:W-:Y:S02]  /*72c0*/  F2FP.SATFINITE.E5M2.F32.PACK_AB_MERGE_C R50, R54, R53, R55 ;  /* 0x000000353632723e */ /* 0x000fe40004806037 */
[----:B------:R-:W-:Y:S05]  /*72d0*/  F2FP.SATFINITE.E5M2.F32.PACK_AB_MERGE_C R51, R58, R57, R59 ;  /* 0x000000393a33723e */ /* 0x000fea000480603b */
[----:B------:R1:W-:Y:S01]  /*72e0*/  STS.128 [R148+0x2030], R48 ;  /* 0x0020303094007388 */ /* 0x0003e20000000c00 */
[----:B------:R-:W-:Y:S01]  /*72f0*/  @!PT LDS RZ, [RZ] ;  /* 0x00000000fffff984 */ /* 0x000fe20000000800 */
[----:B------:R-:W-:Y:S01]  /*7300*/  @!PT LDS RZ, [RZ] ;  /* 0x00000000fffff984 */ /* 0x000fe20000000800 */
[----:B------:R-:W-:Y:S01]  /*7310*/  @!PT LDS RZ, [RZ] ;  /* 0x00000000fffff984 */ /* 0x000fe20000000800 */
[----:B------:R-:W-:Y:S01]  /*7320*/  @!PT LDS RZ, [RZ] ;  /* 0x00000000fffff984 */ /* 0x000fe20000000800 */
[----:B------:R3:W-:Y:S07]  /*7330*/  MEMBAR.ALL.CTA ;  /* 0x0000000000007992 */ /* 0x0007ee0000008000 */
[----:B---3--:R-:W3:Y:S02]  /*7340*/  FENCE.VIEW.ASYNC.S ;  /* 0x00000000000073c6 */ /* 0x008ee40000000000 */
[----:B---3--:R-:W-:Y:S06]  /*7350*/  BAR.SYNC.DEFER_BLOCKING 0x1, 0x80 ;  /* 0x0042000000007b1d */ /* 0x008fec0000010000 */
[----:B------:R-:W-:Y:S05]  /*7360*/  @P0 BRA `(.L_x_111) ;  /* 0x0000000000300947 */ /* 0x000fea0003800000 */
[----:B------:R-:W-:Y:S02]  /*7370*/  UIADD3 UR4, UPT, UPT, UR44, 0x2200, URZ ;  /* 0x000022002c047890 */ /* 0x000fe4000fffe0ff */
[----:B------:R-:W-:Y:S02]  /*7380*/  USHF.L.U32 UR9, UR45, 0x6, URZ ;  /* 0x000000062d097899 */ /* 0x000fe400080006ff */
[----:B------:R-:W-:Y:S02]  /*7390*/  USHF.L.U32 UR10, UR46, 0x7, URZ ;  /* 0x000000072e0a7899 */ /* 0x000fe400080006ff */
[----:B------:R-:W-:Y:S01]  /*73a0*/  MOV R151, UR4 ;  /* 0x0000000400977c02 */ /* 0x000fe20008000f00 */
[----:B------:R-:W-:Y:S01]  /*73b0*/  UIADD3 UR4, UP0, UPT, UR62, 0x680, URZ ;  /* 0x000006803e047890 */ /* 0x000fe2000ff1e0ff */
[----:B------:R-:W-:Y:S02]  /*73c0*/  UMOV UR11, UR36 ;  /* 0x00000024000b7c82 */ /* 0x000fe40008000000 */
[----:B------:R-:W-:Y:S01]  /*73d0*/  R2UR UR8, R151 ;  /* 0x00000000970872ca */ /* 0x000fe200000e0000 */
[----:B------:R-:W-:Y:S11]  /*73e0*/  UIADD3.X UR5, UPT, UPT, URZ, UR63, URZ, UP0, !UPT ;  /* 0x0000003fff057290 */ /* 0x000ff600087fe4ff */
[----:B------:R-:W-:Y:S01]  /*73f0*/  @!UPT UIADD3 URZ, UPT, UPT, URZ, URZ, URZ ;  /* 0x000000fffffff290 */ /* 0x000fe2000fffe0ff */
[----:B------:R3:W-:Y:S01]  /*7400*/  UTMASTG.3D [UR8], [UR4] ;  /* 0x00000008040073b5 */ /* 0x0007e20008010000 */
[----:B------:R0:W-:Y:S01]  /*7410*/  UTMACMDFLUSH ;  /* 0x00000000000079b7 */ /* 0x0001e20000000000 */
[----:B---3--:R-:W-:Y:S04]  /*7420*/  DEPBAR.LE SB0, 0x0 ;  /* 0x000080000000791a */ /* 0x008fe80000000000 */
.L_x_111:
[----:B------:R-:W-:Y:S05]  /*7430*/  BSYNC.RECONVERGENT B0 ;  /* 0x0000000000007941 */ /* 0x000fea0003800200 */
.L_x_110:
[----:B------:R-:W-:Y:S01]  /*7440*/  BAR.SYNC.DEFER_BLOCKING 0x1, 0x80 ;  /* 0x0042000000007b1d */ /* 0x000fe20000010000 */
[----:B------:R-:W-:Y:S01]  /*7450*/  ISETP.NE.AND P0, PT, R144, 0x2, PT ;  /* 0x000000029000780c */ /* 0x000fe20003f05270 */
[----:B------:R-:W-:Y:S01]  /*7460*/  UISETP.NE.AND UP0, UPT, UR47, URZ, UPT ;  /* 0x000000ff2f00728c */ /* 0x000fe2000bf05270 */
[----:B------:R-:W-:Y:S01]  /*7470*/  ISETP.NE.AND P1, PT, R68, 0x4, PT ;  /* 0x000000044400780c */ /* 0x000fe20003f25270 */
[----:B------:R-:W-:Y:S01]  /*7480*/  UIADD3 UR45, UPT, UPT, UR37, UR55, URZ ;  /* 0x00000037252d7290 */ /* 0x000fe2000fffe0ff */
[----:B------:R-:W-:Y:S01]  /*7490*/  SEL R2, RZ, 0x1, P0 ;  /* 0x00000001ff027807 */ /* 0x000fe20000000000 */
[----:B------:R-:W-:Y:S01]  /*74a0*/  UIADD3 UR46, UPT, UPT, UR38, UR58, URZ ;  /* 0x0000003a262e7290 */ /* 0x000fe2000fffe0ff */
[----:B------:R-:W-:Y:S02]  /*74b0*/  SEL R0, RZ, 0x1, P1 ;  /* 0x00000001ff007807 */ /* 0x000fe40000800000 */
[----:B------:R-:W-:Y:S02]  /*74c0*/  LOP3.LUT R146, R146, R2, RZ, 0x3c, !PT ;  /* 0x0000000292927212 */ /* 0x000fe400078e3cff */
[----:B------:R-:W-:Y:S02]  /*74d0*/  LOP3.LUT R147, R147, R0, RZ, 0x3c, !PT ;  /* 0x0000000093937212 */ /* 0x000fe400078e3cff */
[----:B------:R-:W-:Y:S02]  /*74e0*/  SEL R144, R144, RZ, P0 ;  /* 0x000000ff90907207 */ /* 0x000fe40000000000 */
[----:B------:R-:W-:Y:S01]  /*74f0*/  SEL R68, R68, RZ, P1 ;  /* 0x000000ff44447207 */ /* 0x000fe20000800000 */
[----:B------:R-:W-:Y:S01]  /*7500*/  UMOV UR36, UR54 ;  /* 0x0000003600247c82 */ /* 0x000fe20008000000 */
[----:B------:R-:W-:Y:S05]  /*7510*/  BRA.U UP0, `(.L_x_112) ;  /* 0xffffffdd001c7547 */ /* 0x000fea000b83ffff */
[----:B------:R-:W-:Y:S05]  /*7520*/  EXIT ;  /* 0x000000000000794d */ /* 0x000fea0003800000 */
.L_x_24:
[----:B-1----:R1:W2:Y:S02]  /*7530*/  SYNCS.PHASECHK.TRANS64.TRYWAIT P0, [R0+URZ+0xd0], R2 ;  /* 0x0000d002000075a7 */ /* 0x0022a400080011ff */
[----:B--2---:R-:W-:Y:S05]  /*7540*/  @!P0 NANOSLEEP.SYNCS 0x989680 ;  /* 0x009896800000895d */ /* 0x004fea0003900000 */
[----:B------:R-:W2:Y:S02]  /*7550*/  @!P0 SYNCS.PHASECHK.TRANS64 P0, [R0+URZ+0xd0], R2 ;  /* 0x0000d002000085a7 */ /* 0x000ea400080010ff */
[----:B--2---:R-:W-:Y:S05]  /*7560*/  @!P0 BRA `(.L_x_24) ;  /* 0xfffffffc00f08947 */ /* 0x004fea000383ffff */
[----:B------:R-:W-:Y:S05]  /*7570*/  BRA `(.L_x_113) ;  /* 0xffffffa400307947 */ /* 0x000fea000383ffff */
.L_x_27:
[----:B-1----:R-:W-:-:S07]  /*7580*/  MOV R0, UR33 ;  /* 0x0000002100007c02 */ /* 0x002fce0008000f00 */
.L_x_114:
[----:B-1----:R1:W2:Y:S02]  /*7590*/  SYNCS.PHASECHK.TRANS64.TRYWAIT P0, [R0+URZ+0x20], R3 ;  /* 0x00002003000075a7 */ /* 0x0022a400080011ff */
[----:B--2---:R-:W-:Y:S05]  /*75a0*/  @!P0 NANOSLEEP.SYNCS 0x989680 ;  /* 0x009896800000895d */ /* 0x004fea0003900000 */
[----:B------:R-:W2:Y:S02]  /*75b0*/  @!P0 SYNCS.PHASECHK.TRANS64 P0, [R0+URZ+0x20], R3 ;  /* 0x00002003000085a7 */ /* 0x000ea400080010ff */
[----:B--2---:R-:W-:Y:S05]  /*75c0*/  @!P0 BRA `(.L_x_114) ;  /* 0xfffffffc00f08947 */ /* 0x004fea000383ffff */
[----:B------:R-:W-:Y:S05]  /*75d0*/  BRA `(.L_x_26) ;  /* 0xffffffa400807947 */ /* 0x000fea000383ffff */
.L_x_34:
[----:B-1----:R-:W-:-:S07]  /*75e0*/  MOV R0, UR17 ;  /* 0x0000001100007c02 */ /* 0x002fce0008000f00 */
.L_x_115:
[----:B-1----:R1:W2:Y:S02]  /*75f0*/  SYNCS.PHASECHK.TRANS64.TRYWAIT P0, [R0+URZ+0x20], R3 ;  /* 0x00002003000075a7 */ /* 0x0022a400080011ff */
[----:B--2---:R-:W-:Y:S05]  /*7600*/  @!P0 NANOSLEEP.SYNCS 0x989680 ;  /* 0x009896800000895d */ /* 0x004fea0003900000 */
[----:B------:R-:W2:Y:S02]  /*7610*/  @!P0 SYNCS.PHASECHK.TRANS64 P0, [R0+URZ+0x20], R3 ;  /* 0x00002003000085a7 */ /* 0x000ea400080010ff */
[----:B--2---:R-:W-:Y:S05]  /*7620*/  @!P0 BRA `(.L_x_115) ;  /* 0xfffffffc00f08947 */ /* 0x004fea000383ffff */
[----:B------:R-:W-:Y:S05]  /*7630*/  BRA `(.L_x_33) ;  /* 0xffffffa800407947 */ /* 0x000fea000383ffff */
.L_x_39:
[----:B-1----:R1:W2:Y:S02]  /*7640*/  SYNCS.PHASECHK.TRANS64.TRYWAIT P0, [R3+URZ+0x60], R0 ;  /* 0x00006000030075a7 */ /* 0x0022a400080011ff */
[----:B--2---:R-:W-:Y:S05]  /*7650*/  @!P0 NANOSLEEP.SYNCS 0x989680 ;  /* 0x009896800000895d */ /* 0x004fea0003900000 */
[----:B------:R-:W2:Y:S02]  /*7660*/  @!P0 SYNCS.PHASECHK.TRANS64 P0, [R3+URZ+0x60], R0 ;  /* 0x00006000030085a7 */ /* 0x000ea400080010ff */
[----:B--2---:R-:W-:Y:S05]  /*7670*/  @!P0 BRA `(.L_x_39) ;  /* 0xfffffffc00f08947 */ /* 0x004fea000383ffff */
[----:B------:R-:W-:Y:S05]  /*7680*/  BRA `(.L_x_116) ;  /* 0xffffffa800e47947 */ /* 0x000fea000383ffff */
.L_x_43:
[----:B------:R-:W-:-:S07]  /*7690*/  MOV R0, UR4 ;  /* 0x0000000400007c02 */ /* 0x000fce0008000f00 */
.L_x_117:
[----:B-1----:R1:W2:Y:S02]  /*76a0*/  SYNCS.PHASECHK.TRANS64.TRYWAIT P0, [R0+URZ], R2 ;  /* 0x00000002000075a7 */ /* 0x0022a400080011ff */
[----:B--2---:R-:W-:Y:S05]  /*76b0*/  @!P0 NANOSLEEP.SYNCS 0x989680 ;  /* 0x009896800000895d */ /* 0x004fea0003900000 */
[----:B------:R-:W2:Y:S02]  /*76c0*/  @!P0 SYNCS.PHASECHK.TRANS64 P0, [R0+URZ], R2 ;  /* 0x00000002000085a7 */ /* 0x000ea400080010ff */
[----:B--2---:R-:W-:Y:S05]  /*76d0*/  @!P0 BRA `(.L_x_117) ;  /* 0xfffffffc00f08947 */ /* 0x004fea000383ffff */
[----:B------:R-:W-:Y:S05]  /*76e0*/  BRA `(.L_x_118) ;  /* 0xffffffb000887947 */ /* 0x000fea000383ffff */
.L_x_44:
[----:B------:R-:W-:-:S07]  /*76f0*/  MOV R0, UR5 ;  /* 0x0000000500007c02 */ /* 0x000fce0008000f00 */
.L_x_119:
[----:B-1----:R1:W2:Y:S02]  /*7700*/  SYNCS.PHASECHK.TRANS64.TRYWAIT P0, [R0+URZ], R3 ;  /* 0x00000003000075a7 */ /* 0x0022a400080011ff */
[----:B--2---:R-:W-:Y:S05]  /*7710*/  @!P0 NANOSLEEP.SYNCS 0x989680 ;  /* 0x009896800000895d */ /* 0x004fea0003900000 */
[----:B------:R-:W2:Y:S02]  /*7720*/  @!P0 SYNCS.PHASECHK.TRANS64 P0, [R0+URZ], R3 ;  /* 0x00000003000085a7 */ /* 0x000ea400080010ff */
[----:B--2---:R-:W-:Y:S05]  /*7730*/  @!P0 BRA `(.L_x_119) ;  /* 0xfffffffc00f08947 */ /* 0x004fea000383ffff */
[----:B------:R-:W-:Y:S05]  /*7740*/  BRA `(.L_x_120) ;  /* 0xffffffb000947947 */ /* 0x000fea000383ffff */
.L_x_45:
[----:B------:R-:W-:-:S07]  /*7750*/  MOV R0, UR5 ;  /* 0x0000000500007c02 */ /* 0x000fce0008000f00 */
.L_x_121:
[----:B-1----:R1:W2:Y:S02]  /*7760*/  SYNCS.PHASECHK.TRANS64.TRYWAIT P0, [R0+URZ], R3 ;  /* 0x00000003000075a7 */ /* 0x0022a400080011ff */
[----:B--2---:R-:W-:Y:S05]  /*7770*/  @!P0 NANOSLEEP.SYNCS 0x989680 ;  /* 0x009896800000895d */ /* 0x004fea0003900000 */
[----:B------:R-:W2:Y:S02]  /*7780*/  @!P0 SYNCS.PHASECHK.TRANS64 P0, [R0+URZ], R3 ;  /* 0x00000003000085a7 */ /* 0x000ea400080010ff */
[----:B--2---:R-:W-:Y:S05]  /*7790*/  @!P0 BRA `(.L_x_121) ;  /* 0xfffffffc00f08947 */ /* 0x004fea000383ffff */
[----:B------:R-:W-:Y:S05]  /*77a0*/  BRA `(.L_x_122) ;  /* 0xffffffb000a07947 */ /* 0x000fea000383ffff */
.L_x_48:
[----:B-1----:R1:W2:Y:S02]  /*77b0*/  SYNCS.PHASECHK.TRANS64.TRYWAIT P0, [R2+URZ+0xc0], R4 ;  /* 0x0000c004020075a7 */ /* 0x0022a400080011ff */
[----:B--2---:R-:W-:Y:S05]  /*77c0*/  @!P0 NANOSLEEP.SYNCS 0x989680 ;  /* 0x009896800000895d */ /* 0x004fea0003900000 */
[----:B------:R-:W2:Y:S02]  /*77d0*/  @!P0 SYNCS.PHASECHK.TRANS64 P0, [R2+URZ+0xc0], R4 ;  /* 0x0000c004020085a7 */ /* 0x000ea400080010ff */
[----:B--2---:R-:W-:Y:S05]  /*77e0*/  @!P0 BRA `(.L_x_48) ;  /* 0xfffffffc00f08947 */ /* 0x004fea000383ffff */
[----:B------:R-:W-:Y:S05]  /*77f0*/  BRA `(.L_x_123) ;  /* 0xffffffb400047947 */ /* 0x000fea000383ffff */
.L_x_49:
[----:B------:R-:W-:-:S07]  /*7800*/  MOV R2, UR4 ;  /* 0x0000000400027c02 */ /* 0x000fce0008000f00 */
.L_x_124:
[----:B-1----:R1:W2:Y:S02]  /*7810*/  SYNCS.PHASECHK.TRANS64.TRYWAIT P0, [R2+URZ+0x70], R5 ;  /* 0x00007005020075a7 */ /* 0x0022a400080011ff */
[----:B--2---:R-:W-:Y:S05]  /*7820*/  @!P0 NANOSLEEP.SYNCS 0x989680 ;  /* 0x009896800000895d */ /* 0x004fea0003900000 */
[----:B------:R-:W2:Y:S02]  /*7830*/  @!P0 SYNCS.PHASECHK.TRANS64 P0, [R2+URZ+0x70], R5 ;  /* 0x00007005020085a7 */ /* 0x000ea400080010ff */
[----:B--2---:R-:W-:Y:S05]  /*7840*/  @!P0 BRA `(.L_x_124) ;  /* 0xfffffffc00f08947 */ /* 0x004fea000383ffff */
[----:B------:R-:W-:Y:S05]  /*7850*/  BRA `(.L_x_125) ;  /* 0xffffffb400147947 */ /* 0x000fea000383ffff */
.L_x_50:
[----:B-1----:R1:W2:Y:S02]  /*7860*/  SYNCS.PHASECHK.TRANS64.TRYWAIT P1, [R2+URZ+0x60], R4 ;  /* 0x00006004020075a7 */ /* 0x0022a400080211ff */
[----:B--2---:R-:W-:Y:S05]  /*7870*/  @!P1 NANOSLEEP.SYNCS 0x989680 ;  /* 0x009896800000995d */ /* 0x004fea0003900000 */
[----:B------:R-:W2:Y:S02]  /*7880*/  @!P1 SYNCS.PHASECHK.TRANS64 P1, [R2+URZ+0x60], R4 ;  /* 0x00006004020095a7 */ /* 0x000ea400080210ff */
[----:B--2---:R-:W-:Y:S05]  /*7890*/  @!P1 BRA `(.L_x_50) ;  /* 0xfffffffc00f09947 */ /* 0x004fea000383ffff */
[----:B------:R-:W-:Y:S05]  /*78a0*/  BRA `(.L_x_126) ;  /* 0xffffffb400447947 */ /* 0x000fea000383ffff */
.L_x_53:
[----:B------:R-:W-:-:S07]  /*78b0*/  MOV R0, UR4 ;  /* 0x0000000400007c02 */ /* 0x000fce0008000f00 */
.L_x_127:
[----:B-1----:R1:W2:Y:S02]  /*78c0*/  SYNCS.PHASECHK.TRANS64.TRYWAIT P0, [R0+URZ+0x70], R2 ;  /* 0x00007002000075a7 */ /* 0x0022a400080011ff */
[----:B--2---:R-:W-:Y:S05]  /*78d0*/  @!P0 NANOSLEEP.SYNCS 0x989680 ;  /* 0x009896800000895d */ /* 0x004fea0003900000 */
[----:B------:R-:W2:Y:S02]  /*78e0*/  @!P0 SYNCS.PHASECHK.TRANS64 P0, [R0+URZ+0x70], R2 ;  /* 0x00007002000085a7 */ /* 0x000ea400080010ff */
[----:B--2---:R-:W-:Y:S05]  /*78f0*/  @!P0 BRA `(.L_x_127) ;  /* 0xfffffffc00f08947 */ /* 0x004fea000383ffff */
[----:B------:R-:W-:Y:S05]  /*7900*/  BRA `(.L_x_52) ;  /* 0xffffffb400987947 */ /* 0x000fea000383ffff */
.L_x_62:
[----:B-1----:R-:W-:-:S04]  /*7910*/  MOV R5, UR5 ;  /* 0x0000000500057c02 */ /* 0x002fc80008000f00 */
[----:B------:R1:W2:Y:S03]  /*7920*/  SYNCS.PHASECHK.TRANS64.TRYWAIT P0, [R5+URZ+0x8], R6 ;  /* 0x00000806050075a7 */ /* 0x0002a600080011ff */
[----:B--2---:R-:W-:Y:S05]  /*7930*/  @!P0 NANOSLEEP.SYNCS 0x989680 ;  /* 0x009896800000895d */ /* 0x004fea0003900000 */
[----:B------:R-:W2:Y:S02]  /*7940*/  @!P0 SYNCS.PHASECHK.TRANS64 P0, [R5+URZ+0x8], R6 ;  /* 0x00000806050085a7 */ /* 0x000ea400080010ff */
[----:B--2---:R-:W-:Y:S05]  /*7950*/  @!P0 BRA `(.L_x_62) ;  /* 0xfffffffc00ec8947 */ /* 0x004fea000383ffff */
[----:B------:R-:W-:Y:S05]  /*7960*/  BRA `(.L_x_61) ;  /* 0xffffffb800507947 */ /* 0x000fea000383ffff */
.L_x_64:
[----:B------:R-:W-:Y:S01]  /*7970*/  BSSY B0, `(.L_x_128) ;  /* 0x0000006000007945 */ /* 0x000fe20003800000 */
[----:B------:R-:W-:-:S07]  /*7980*/  MOV R15, 0xffffffff ;  /* 0xffffffff000f7802 */ /* 0x000fce0000000f00 */
[----:B-1---5:R-:W-:Y:S05]  /*7990*/  WARPSYNC.COLLECTIVE R15, `(.L_x_129) ;  /* 0x000000000f0c7348 */ /* 0x022fea0003c00000 */
[----:B------:R-:W-:Y:S02]  /*79a0*/  ELECT P6, UR79, PT ;  /* 0x00000000004f782f */ /* 0x000fe400038c0000 */
[----:B------:R-:W-:Y:S01]  /*79b0*/  MOV R14, UR79 ;  /* 0x0000004f000e7c02 */ /* 0x000fe20008000f00 */
[----:B-1---5:R-:W-:Y:S10]  /*79c0*/  ENDCOLLECTIVE ;  /* 0x000000000000791b */ /* 0x022ff40003800000 */
.L_x_129:
[----:B------:R-:W-:Y:S05]  /*79d0*/  BSYNC B0 ;  /* 0x0000000000007941 */ /* 0x000fea0003800000 */
.L_x_128:
[----:B------:R-:W-:Y:S01]  /*79e0*/  PLOP3.LUT P0, PT, P6, PT, PT, 0x80, 0x8 ;  /* 0x000000000008781c */ /* 0x000fe2000370f070 */
[----:B------:R-:W-:-:S12]  /*79f0*/  BRA `(.L_x_130) ;  /* 0xffffffb8007c7947 */ /* 0x000fd8000383ffff */
.L_x_66:
[----:B-1----:R-:W-:-:S04]  /*7a00*/  MOV R0, UR5 ;  /* 0x0000000500007c02 */ /* 0x002fc80008000f00 */
[----:B------:R1:W2:Y:S03]  /*7a10*/  SYNCS.PHASECHK.TRANS64.TRYWAIT P0, [R0+URZ+0x8], R4 ;  /* 0x00000804000075a7 */ /* 0x0002a600080011ff */
[----:B--2---:R-:W-:Y:S05]  /*7a20*/  @!P0 NANOSLEEP.SYNCS 0x989680 ;  /* 0x009896800000895d */ /* 0x004fea0003900000 */
[----:B------:R-:W2:Y:S02]  /*7a30*/  @!P0 SYNCS.PHASECHK.TRANS64 P0, [R0+URZ+0x8], R4 ;  /* 0x00000804000085a7 */ /* 0x000ea400080010ff */
[----:B--2---:R-:W-:Y:S05]  /*7a40*/  @!P0 BRA `(.L_x_66) ;  /* 0xfffffffc00ec8947 */ /* 0x004fea000383ffff */
[----:B------:R-:W-:Y:S05]  /*7a50*/  BRA `(.L_x_65) ;  /* 0xffffffb800807947 */ /* 0x000fea000383ffff */
.L_x_67:
[----:B-1----:R1:W2:Y:S02]  /*7a60*/  SYNCS.PHASECHK.TRANS64.TRYWAIT P0, [R0+URZ+0x60], R4 ;  /* 0x00006004000075a7 */ /* 0x0022a400080011ff */
[----:B--2---:R-:W-:Y:S05]  /*7a70*/  @!P0 NANOSLEEP.SYNCS 0x989680 ;  /* 0x009896800000895d */ /* 0x004fea0003900000 */
[----:B------:R-:W2:Y:S02]  /*7a80*/  @!P0 SYNCS.PHASECHK.TRANS64 P0, [R0+URZ+0x60], R4 ;  /* 0x00006004000085a7 */ /* 0x000ea400080010ff */
[----:B--2---:R-:W-:Y:S05]  /*7a90*/  @!P0 BRA `(.L_x_67) ;  /* 0xfffffffc00f08947 */ /* 0x004fea000383ffff */
[----:B------:R-:W-:Y:S05]  /*7aa0*/  BRA `(.L_x_131) ;  /* 0xffffffbc00547947 */ /* 0x000fea000383ffff */
.L_x_69:
[----:B------:R-:W-:-:S07]  /*7ab0*/  MOV R0, UR19 ;  /* 0x0000001300007c02 */ /* 0x000fce0008000f00 */
.L_x_132:
[----:B-1----:R1:W2:Y:S02]  /*7ac0*/  SYNCS.PHASECHK.TRANS64.TRYWAIT P0, [R0+URZ+0xa0], R4 ;  /* 0x0000a004000075a7 */ /* 0x0022a400080011ff */
[----:B--2---:R-:W-:Y:S05]  /*7ad0*/  @!P0 NANOSLEEP.SYNCS 0x989680 ;  /* 0x009896800000895d */ /* 0x004fea0003900000 */
[----:B------:R-:W2:Y:S02]  /*7ae0*/  @!P0 SYNCS.PHASECHK.TRANS64 P0, [R0+URZ+0xa0], R4 ;  /* 0x0000a004000085a7 */ /* 0x000ea400080010ff */
[----:B--2---:R-:W-:Y:S05]  /*7af0*/  @!P0 BRA `(.L_x_132) ;  /* 0xfffffffc00f08947 */ /* 0x004fea000383ffff */
[----:B------:R-:W-:Y:S05]  /*7b00*/  BRA `(.L_x_133) ;  /* 0xffffffbc009c7947 */ /* 0x000fea000383ffff */
.L_x_72:
[----:B------:R-:W-:Y:S07]  /*7b10*/  MOV R0, UR6 ;  /* 0x0000000600007c02 */ /* 0x000fee0008000f00 */
.L_x_134:
[----:B-1----:R1:W2:Y:S02]  /*7b20*/  SYNCS.PHASECHK.TRANS64.TRYWAIT P0, [R0+URZ], R4 ;  /* 0x00000004000075a7 */ /* 0x0022a400080011ff */
[----:B--2---:R-:W-:Y:S05]  /*7b30*/  @!P0 NANOSLEEP.SYNCS 0x989680 ;  /* 0x009896800000895d */ /* 0x004fea0003900000 */
[----:B------:R-:W2:Y:S02]  /*7b40*/  @!P0 SYNCS.PHASECHK.TRANS64 P0, [R0+URZ], R4 ;  /* 0x00000004000085a7 */ /* 0x000ea400080010ff */
[----:B--2---:R-:W-:Y:S05]  /*7b50*/  @!P0 BRA `(.L_x_134) ;  /* 0xfffffffc00f08947 */ /* 0x004fea000383ffff */
[----:B------:R-:W-:Y:S05]  /*7b60*/  BRA `(.L_x_71) ;  /* 0xffffffbc00b47947 */ /* 0x000fea000383ffff */
.L_x_76:
[----:B-1----:R-:W-:-:S07]  /*7b70*/  MOV R0, UR4 ;  /* 0x0000000400007c02 */ /* 0x002fce0008000f00 */
.L_x_135:
[----:B-1----:R1:W2:Y:S02]  /*7b80*/  SYNCS.PHASECHK.TRANS64.TRYWAIT P0, [R0+URZ], R2 ;  /* 0x00000002000075a7 */ /* 0x0022a400080011ff */
[----:B--2---:R-:W-:Y:S05]  /*7b90*/  @!P0 NANOSLEEP.SYNCS 0x989680 ;  /* 0x009896800000895d */ /* 0x004fea0003900000 */
[----:B------:R-:W2:Y:S02]  /*7ba0*/  @!P0 SYNCS.PHASECHK.TRANS64 P0, [R0+URZ], R2 ;  /* 0x00000002000085a7 */ /* 0x000ea400080010ff */
[----:B--2---:R-:W-:Y:S05]  /*7bb0*/  @!P0 BRA `(.L_x_135) ;  /* 0xfffffffc00f08947 */ /* 0x004fea000383ffff */
[----:B------:R-:W-:Y:S05]  /*7bc0*/  BRA `(.L_x_136) ;  /* 0xffffffc0006c7947 */ /* 0x000fea000383ffff */
.L_x_77:
[----:B------:R-:W-:-:S07]  /*7bd0*/  MOV R0, UR5 ;  /* 0x0000000500007c02 */ /* 0x000fce0008000f00 */
.L_x_137:
[----:B-1----:R1:W2:Y:S02]  /*7be0*/  SYNCS.PHASECHK.TRANS64.TRYWAIT P0, [R0+URZ], R3 ;  /* 0x00000003000075a7 */ /* 0x0022a400080011ff */
[----:B--2---:R-:W-:Y:S05]  /*7bf0*/  @!P0 NANOSLEEP.SYNCS 0x989680 ;  /* 0x009896800000895d */ /* 0x004fea0003900000 */
[----:B------:R-:W2:Y:S02]  /*7c00*/  @!P0 SYNCS.PHASECHK.TRANS64 P0, [R0+URZ], R3 ;  /* 0x00000003000085a7 */ /* 0x000ea400080010ff */
[----:B--2---:R-:W-:Y:S05]  /*7c10*/  @!P0 BRA `(.L_x_137) ;  /* 0xfffffffc00f08947 */ /* 0x004fea000383ffff */
[----:B------:R-:W-:Y:S05]  /*7c20*/  BRA `(.L_x_138) ;  /* 0xffffffc000787947 */ /* 0x000fea000383ffff */
.L_x_78:
[----:B------:R-:W-:-:S07]  /*7c30*/  MOV R0, UR5 ;  /* 0x0000000500007c02 */ /* 0x000fce0008000f00 */
.L_x_139:
[----:B-1----:R1:W2:Y:S02]  /*7c40*/  SYNCS.PHASECHK.TRANS64.TRYWAIT P0, [R0+URZ], R3 ;  /* 0x00000003000075a7 */ /* 0x0022a400080011ff */
[----:B--2---:R-:W-:Y:S05]  /*7c50*/  @!P0 NANOSLEEP.SYNCS 0x989680 ;  /* 0x009896800000895d */ /* 0x004fea0003900000 */
[----:B------:R-:W2:Y:S02]  /*7c60*/  @!P0 SYNCS.PHASECHK.TRANS64 P0, [R0+URZ], R3 ;  /* 0x00000003000085a7 */ /* 0x000ea400080010ff */
[----:B--2---:R-:W-:Y:S05]  /*7c70*/  @!P0 BRA `(.L_x_139) ;  /* 0xfffffffc00f08947 */ /* 0x004fea000383ffff */
[----:B------:R-:W-:Y:S05]  /*7c80*/  BRA `(.L_x_140) ;  /* 0xffffffc000847947 */ /* 0x000fea000383ffff */
.L_x_81:
[----:B------:R-:W-:-:S07]  /*7c90*/  MOV R0, UR13 ;  /* 0x0000000d00007c02 */ /* 0x000fce0008000f00 */
.L_x_141:
[----:B-1----:R1:W2:Y:S02]  /*7ca0*/  SYNCS.PHASECHK.TRANS64.TRYWAIT P1, [R0+URZ+0xe0], R2 ;  /* 0x0000e002000075a7 */ /* 0x0022a400080211ff */
[----:B--2---:R-:W-:Y:S05]  /*7cb0*/  @!P1 NANOSLEEP.SYNCS 0x989680 ;  /* 0x009896800000995d */ /* 0x004fea0003900000 */
[----:B------:R-:W2:Y:S02]  /*7cc0*/  @!P1 SYNCS.PHASECHK.TRANS64 P1, [R0+URZ+0xe0], R2 ;  /* 0x0000e002000095a7 */ /* 0x000ea400080210ff */
[----:B--2---:R-:W-:Y:S05]  /*7cd0*/  @!P1 BRA `(.L_x_141) ;  /* 0xfffffffc00f09947 */ /* 0x004fea000383ffff */
[----:B------:R-:W-:Y:S05]  /*7ce0*/  BRA `(.L_x_142) ;  /* 0xffffffc000d07947 */ /* 0x000fea000383ffff */
.L_x_86:
[----:B--2---:R2:W4:Y:S02]  /*7cf0*/  SYNCS.PHASECHK.TRANS64.TRYWAIT P0, [R7+URZ+0x60], R0 ;  /* 0x00006000070075a7 */ /* 0x00452400080011ff */
[----:B----4-:R-:W-:Y:S05]  /*7d00*/  @!P0 NANOSLEEP.SYNCS 0x989680 ;  /* 0x009896800000895d */ /* 0x010fea0003900000 */
[----:B------:R-:W4:Y:S02]  /*7d10*/  @!P0 SYNCS.PHASECHK.TRANS64 P0, [R7+URZ+0x60], R0 ;  /* 0x00006000070085a7 */ /* 0x000f2400080010ff */
[----:B----4-:R-:W-:Y:S05]  /*7d20*/  @!P0 BRA `(.L_x_86) ;  /* 0xfffffffc00f08947 */ /* 0x010fea000383ffff */
[----:B------:R-:W-:Y:S05]  /*7d30*/  BRA `(.L_x_143) ;  /* 0xffffffc400f07947 */ /* 0x000fea000383ffff */
.L_x_89:
[----:B-1----:R-:W-:Y:S07]  /*7d40*/  MOV R0, UR17 ;  /* 0x0000001100007c02 */ /* 0x002fee0008000f00 */
.L_x_144:
[----:B-1----:R1:W2:Y:S02]  /*7d50*/  SYNCS.PHASECHK.TRANS64.TRYWAIT P2, [R0+URZ+0x58], R7 ;  /* 0x00005807000075a7 */ /* 0x0022a400080411ff */
[----:B--2---:R-:W-:Y:S05]  /*7d60*/  @!P2 NANOSLEEP.SYNCS 0x989680 ;  /* 0x009896800000a95d */ /* 0x004fea0003900000 */
[----:B------:R-:W2:Y:S02]  /*7d70*/  @!P2 SYNCS.PHASECHK.TRANS64 P2, [R0+URZ+0x58], R7 ;  /* 0x000058070000a5a7 */ /* 0x000ea400080410ff */
[----:B--2---:R-:W-:Y:S05]  /*7d80*/  @!P2 BRA `(.L_x_144) ;  /* 0xfffffffc00f0a947 */ /* 0x004fea000383ffff */
[----:B------:R-:W-:Y:S05]  /*7d90*/  BRA `(.L_x_88) ;  /* 0xffffffcc00507947 */ /* 0x000fea000383ffff */
.L_x_92:
[----:B-1----:R-:W-:Y:S07]  /*7da0*/  MOV R0, UR17 ;  /* 0x0000001100007c02 */ /* 0x002fee0008000f00 */
.L_x_145:
[----:B-1----:R1:W2:Y:S02]  /*7db0*/  SYNCS.PHASECHK.TRANS64.TRYWAIT P0, [R0+URZ+0x48], R6 ;  /* 0x00004806000075a7 */ /* 0x0022a400080011ff */
[----:B--2---:R-:W-:Y:S05]  /*7dc0*/  @!P0 NANOSLEEP.SYNCS 0x989680 ;  /* 0x009896800000895d */ /* 0x004fea0003900000 */
[----:B------:R-:W2:Y:S02]  /*7dd0*/  @!P0 SYNCS.PHASECHK.TRANS64 P0, [R0+URZ+0x48], R6 ;  /* 0x00004806000085a7 */ /* 0x000ea400080010ff */
[----:B--2---:R-:W-:Y:S05]  /*7de0*/  @!P0 BRA `(.L_x_145) ;  /* 0xfffffffc00f08947 */ /* 0x004fea000383ffff */
[----:B------:R-:W-:Y:S05]  /*7df0*/  BRA `(.L_x_146) ;  /* 0xffffffcc00a07947 */ /* 0x000fea000383ffff */
.L_x_95:
[----:B--2---:R2:W3:Y:S02]  /*7e00*/  SYNCS.PHASECHK.TRANS64.TRYWAIT P0, [R3+URZ+0x60], R0 ;  /* 0x00006000030075a7 */ /* 0x0044e400080011ff */
[----:B---3--:R-:W-:Y:S05]  /*7e10*/  @!P0 NANOSLEEP.SYNCS 0x989680 ;  /* 0x009896800000895d */ /* 0x008fea0003900000 */
[----:B------:R-:W3:Y:S02]  /*7e20*/  @!P0 SYNCS.PHASECHK.TRANS64 P0, [R3+URZ+0x60], R0 ;  /* 0x00006000030085a7 */ /* 0x000ee400080010ff */
[----:B---3--:R-:W-:Y:S05]  /*7e30*/  @!P0 BRA `(.L_x_95) ;  /* 0xfffffffc00f08947 */ /* 0x008fea000383ffff */
[----:B------:R-:W-:Y:S05]  /*7e40*/  BRA `(.L_x_147) ;  /* 0xffffffd000e47947 */ /* 0x000fea000383ffff */
.L_x_106:
[----:B-1----:R-:W-:Y:S04]  /*7e50*/  MOV R0, UR44 ;  /* 0x0000002c00007c02 */ /* 0x002fe80008000f00 */
[----:B------:R1:W2:Y:S03]  /*7e60*/  SYNCS.PHASECHK.TRANS64.TRYWAIT P1, [R0+URZ+0x40], R3 ;  /* 0x00004003000075a7 */ /* 0x0002a600080211ff */
[----:B--2---:R-:W-:Y:S05]  /*7e70*/  @!P1 NANOSLEEP.SYNCS 0x989680 ;  /* 0x009896800000995d */ /* 0x004fea0003900000 */
[----:B------:R-:W2:Y:S02]  /*7e80*/  @!P1 SYNCS.PHASECHK.TRANS64 P1, [R0+URZ+0x40], R3 ;  /* 0x00004003000095a7 */ /* 0x000ea400080210ff */
[----:B--2---:R-:W-:Y:S05]  /*7e90*/  @!P1 BRA `(.L_x_106) ;  /* 0xfffffffc00ec9947 */ /* 0x004fea000383ffff */
[----:B------:R-:W-:Y:S05]  /*7ea0*/  BRA `(.L_x_105) ;  /* 0xffffffe000387947 */ /* 0x000fea000383ffff */
.L_x_108:
[----:B------:R1:W1:Y:S02]  /*7eb0*/  SYNCS.PHASECHK.TRANS64.TRYWAIT P1, [R143+URZ+0x80], R4 ;  /* 0x000080048f0075a7 */ /* 0x00026400080211ff */
[----:B-1----:R-:W-:Y:S05]  /*7ec0*/  @!P1 NANOSLEEP.SYNCS 0x989680 ;  /* 0x009896800000995d */ /* 0x002fea0003900000 */
[----:B------:R-:W1:Y:S02]  /*7ed0*/  @!P1 SYNCS.PHASECHK.TRANS64 P1, [R143+URZ+0x80], R4 ;  /* 0x000080048f0095a7 */ /* 0x000e6400080210ff */
[----:B-1----:R-:W-:Y:S05]  /*7ee0*/  @!P1 BRA `(.L_x_108) ;  /* 0xfffffffc00f09947 */ /* 0x002fea000383ffff */
[----:B------:R-:W-:Y:S05]  /*7ef0*/  BRA `(.L_x_107) ;  /* 0xffffffe000807947 */ /* 0x000fea000383ffff */
        .weak           $__internal_0_$__cuda_sm10x_tcgen05_guardrail_trap_col_being_dealloced_not_returned_by_alloc
        .type           $__internal_0_$__cuda_sm10x_tcgen05_guardrail_trap_col_being_dealloced_not_returned_by_alloc,@function
        .size           $__internal_0_$__cuda_sm10x_tcgen05_guardrail_trap_col_being_dealloced_not_returned_by_alloc,($__internal_1_$__cuda_sm10x_tcgen05_guardrail_trap_phase_invalid_during_alloc - $__internal_0_$__cuda_sm10x_tcgen05_guardrail_trap_col_being_dealloced_not_returned_by_alloc)
$__internal_0_$__cuda_sm10x_tcgen05_guardrail_trap_col_being_dealloced_not_returned_by_alloc:
[----:B------:R-:W-:Y:S05]  /*7f00*/  BPT.TRAP 0x1 ;  /* 0x000000040000795c */ /* 0x000fea0000300000 */
[----:B------:R-:W-:-:S04]  /*7f10*/  HFMA2 R3, -RZ, RZ, 0, 0 ;  /* 0x00000000ff037431 */ /* 0x000fc800000001ff */
[----:B------:R-:W-:Y:S05]  /*7f20*/  RET.REL.NODEC R2 `(_ZN7cutlass13device_kernelINS_4gemm6kernel13GemmUniversalIN4cute5tupleIJiiiiEEENS1_10collective13CollectiveMmaINS1_35MainloopSm100TmaUmmaWarpSpecializedILi4ELi2ELi4ENS5_IJNS4_1CILi2EEESB_NSA_ILi1EEEEEEEENS5_IJNSA_ILi256EEENSA_ILi64EEENSA_ILi32EEEEEENS_12float_e5m2_tENS5_IJlSC_lEEESJ_SK_NS4_8TiledMMAINS4_8MMA_AtomIJNS4_10MMA_TraitsINS4_25SM100_MMA_F8F6F4_2x1SM_SSEJSJ_SJ_fSF_SG_NS4_17integral_constantINS4_4UMMA5MajorELSR_0EEESS_NSP_INSQ_7ScaleInELST_0EEESU_EEEEEENS4_6LayoutINS5_IJSC_SC_SC_EEENS5_IJNSA_ILi0EEESZ_SZ_EEEEENS5_IJNS4_10UnderscoreES12_S12_EEEEENS4_28SM100_TMA_2SM_LOAD_MULTICASTENS4_14ComposedLayoutINS4_7SwizzleILi1ELi4ELi3EEENS4_18smem_ptr_flag_bitsILi8EEENSX_INS5_IJNSA_ILi8EEESH_EEENS5_IJSH_SC_EEEEEEEvNS4_8identityENS4_18SM100_TMA_2SM_LOADES1F_vS1G_EENS_8epilogue10collective18CollectiveEpilogueINS1J_23Sm100TmaWarpSpecializedILi1ELi1ELi64ELb0ELb0EEEJNS5_IJNSA_ILi128EEESG_SH_EEENS5_IJNSX_IS1O_SC_EENSX_ISG_SC_EEEEESJ_SK_SJ_SK_NS1J_6fusion15FusionCallbacksIS1N_NS1T_17LinearCombinationISJ_fSJ_fLNS_15FloatRoundStyleE2EEES1P_S1S_JEEENS4_5SM1004TMEM4LOAD26SM100_TMEM_LOAD_32dp32b64xENS4_13SM90_TMA_LOADENS16_INS17_ILi2ELi4ELi3EEES1A_NSX_INS5_IJS1B_SG_EEENS5_IJSG_SC_EEEEEEENS4_39AutoVectorizingCopyWithAssumedAlignmentILi128EEENS4_14SM90_TMA_STOREES28_S2A_S2A_EEEvvEEEEvNT_6ParamsE) ;  /* 0xffffff8002347950 */ /* 0x000fea0003c3ffff */
        .weak           $__internal_1_$__cuda_sm10x_tcgen05_guardrail_trap_phase_invalid_during_alloc
        .type           $__internal_1_$__cuda_sm10x_tcgen05_guardrail_trap_phase_invalid_during_alloc,@function
        .size           $__internal_1_$__cuda_sm10x_tcgen05_guardrail_trap_phase_invalid_during_alloc,($__internal_2_$__cuda_sm10x_tcgen05_guardrail_trap_unallocated_columns_being_dealloced - $__internal_1_$__cuda_sm10x_tcgen05_guardrail_trap_phase_invalid_during_alloc)
$__internal_1_$__cuda_sm10x_tcgen05_guardrail_trap_phase_invalid_during_alloc:
[----:B------:R-:W-:Y:S05]  /*7f30*/  BPT.TRAP 0x1 ;  /* 0x000000040000795c */ /* 0x000fea0000300000 */
[----:B------:R-:W-:-:S04]  /*7f40*/  MOV R5, 0x0 ;  /* 0x0000000000057802 */ /* 0x000fc80000000f00 */
[----:B------:R-:W-:Y:S05]  /*7f50*/  RET.REL.NODEC R4 `(_ZN7cutlass13device_kernelINS_4gemm6kernel13GemmUniversalIN4cute5tupleIJiiiiEEENS1_10collective13CollectiveMmaINS1_35MainloopSm100TmaUmmaWarpSpecializedILi4ELi2ELi4ENS5_IJNS4_1CILi2EEESB_NSA_ILi1EEEEEEEENS5_IJNSA_ILi256EEENSA_ILi64EEENSA_ILi32EEEEEENS_12float_e5m2_tENS5_IJlSC_lEEESJ_SK_NS4_8TiledMMAINS4_8MMA_AtomIJNS4_10MMA_TraitsINS4_25SM100_MMA_F8F6F4_2x1SM_SSEJSJ_SJ_fSF_SG_NS4_17integral_constantINS4_4UMMA5MajorELSR_0EEESS_NSP_INSQ_7ScaleInELST_0EEESU_EEEEEENS4_6LayoutINS5_IJSC_SC_SC_EEENS5_IJNSA_ILi0EEESZ_SZ_EEEEENS5_IJNS4_10UnderscoreES12_S12_EEEEENS4_28SM100_TMA_2SM_LOAD_MULTICASTENS4_14ComposedLayoutINS4_7SwizzleILi1ELi4ELi3EEENS4_18smem_ptr_flag_bitsILi8EEENSX_INS5_IJNSA_ILi8EEESH_EEENS5_IJSH_SC_EEEEEEEvNS4_8identityENS4_18SM100_TMA_2SM_LOADES1F_vS1G_EENS_8epilogue10collective18CollectiveEpilogueINS1J_23Sm100TmaWarpSpecializedILi1ELi1ELi64ELb0ELb0EEEJNS5_IJNSA_ILi128EEESG_SH_EEENS5_IJNSX_IS1O_SC_EENSX_ISG_SC_EEEEESJ_SK_SJ_SK_NS1J_6fusion15FusionCallbacksIS1N_NS1T_17LinearCombinationISJ_fSJ_fLNS_15FloatRoundStyleE2EEES1P_S1S_JEEENS4_5SM1004TMEM4LOAD26SM100_TMEM_LOAD_32dp32b64xENS4_13SM90_TMA_LOADENS16_INS17_ILi2ELi4ELi3EEES1A_NSX_INS5_IJS1B_SG_EEENS5_IJSG_SC_EEEEEEENS4_39AutoVectorizingCopyWithAssumedAlignmentILi128EEENS4_14SM90_TMA_STOREES28_S2A_S2A_EEEvvEEEEvNT_6ParamsE) ;  /* 0xffffff8004287950 */ /* 0x000fea0003c3ffff */
        .weak           $__internal_2_$__cuda_sm10x_tcgen05_guardrail_trap_unallocated_columns_being_dealloced
        .type           $__internal_2_$__cuda_sm10x_tcgen05_guardrail_trap_unallocated_columns_being_dealloced,@function
        .size           $__internal_2_$__cuda_sm10x_tcgen05_guardrail_trap_unallocated_columns_being_dealloced,(.L_x_149 - $__internal_2_$__cuda_sm10x_tcgen05_guardrail_trap_unallocated_columns_being_dealloced)
$__internal_2_$__cuda_sm10x_tcgen05_guardrail_trap_unallocated_columns_being_dealloced:
[----:B------:R-:W-:Y:S05]  /*7f60*/  BPT.TRAP 0x1 ;  /* 0x000000040000795c */ /* 0x000fea0000300000 */
[----:B------:R-:W-:-:S04]  /*7f70*/  HFMA2 R3, -RZ, RZ, 0, 0 ;  /* 0x00000000ff037431 */ /* 0x000fc800000001ff */
[----:B------:R-:W-:Y:S05]  /*7f80*/  RET.REL.NODEC R2 `(_ZN7cutlass13device_kernelINS_4gemm6kernel13GemmUniversalIN4cute5tupleIJiiiiEEENS1_10collective13CollectiveMmaINS1_35MainloopSm100TmaUmmaWarpSpecializedILi4ELi2ELi4ENS5_IJNS4_1CILi2EEESB_NSA_ILi1EEEEEEEENS5_IJNSA_ILi256EEENSA_ILi64EEENSA_ILi32EEEEEENS_12float_e5m2_tENS5_IJlSC_lEEESJ_SK_NS4_8TiledMMAINS4_8MMA_AtomIJNS4_10MMA_TraitsINS4_25SM100_MMA_F8F6F4_2x1SM_SSEJSJ_SJ_fSF_SG_NS4_17integral_constantINS4_4UMMA5MajorELSR_0EEESS_NSP_INSQ_7ScaleInELST_0EEESU_EEEEEENS4_6LayoutINS5_IJSC_SC_SC_EEENS5_IJNSA_ILi0EEESZ_SZ_EEEEENS5_IJNS4_10UnderscoreES12_S12_EEEEENS4_28SM100_TMA_2SM_LOAD_MULTICASTENS4_14ComposedLayoutINS4_7SwizzleILi1ELi4ELi3EEENS4_18smem_ptr_flag_bitsILi8EEENSX_INS5_IJNSA_ILi8EEESH_EEENS5_IJSH_SC_EEEEEEEvNS4_8identityENS4_18SM100_TMA_2SM_LOADES1F_vS1G_EENS_8epilogue10collective18CollectiveEpilogueINS1J_23Sm100TmaWarpSpecializedILi1ELi1ELi64ELb0ELb0EEEJNS5_IJNSA_ILi128EEESG_SH_EEENS5_IJNSX_IS1O_SC_EENSX_ISG_SC_EEEEESJ_SK_SJ_SK_NS1J_6fusion15FusionCallbacksIS1N_NS1T_17LinearCombinationISJ_fSJ_fLNS_15FloatRoundStyleE2EEES1P_S1S_JEEENS4_5SM1004TMEM4LOAD26SM100_TMEM_LOAD_32dp32b64xENS4_13SM90_TMA_LOADENS16_INS17_ILi2ELi4ELi3EEES1A_NSX_INS5_IJS1B_SG_EEENS5_IJSG_SC_EEEEEEENS4_39AutoVectorizingCopyWithAssumedAlignmentILi128EEENS4_14SM90_TMA_STOREES28_S2A_S2A_EEEvvEEEEvNT_6ParamsE) ;  /* 0xffffff80021c7950 */ /* 0x000fea0003c3ffff */
.L_x_148:
[----:B------:R-:W-:-:S00]  /*7f90*/  BRA `(.L_x_148) ;  /* 0xfffffffc00fc7947 */ /* 0x000fc0000383ffff */
[----:B------:R-:W-:-:S00]  /*7fa0*/  NOP ;  /* 0x0000000000007918 */ /* 0x000fc00000000000 */
        /* <DEDUP_REMOVED lines=13> */
.L_x_149:


//--------------------- .nv.global.init           --------------------------
	.section	.nv.global.init,"aw",@progbits
.nv.global.init:
	.type		$str$27,@object
	.size		$str$27,($str$28 - $str$27)
$str$27:
        /*0000*/ 	.byte	0x28, 0x61, 0x64, 0x64, 0x72, 0x65, 0x73, 0x73, 0x20, 0x26, 0x20, 0x6d, 0x61, 0x73, 0x6b, 0x29
        /*0010*/ 	.byte	0x20, 0x3d, 0x3d, 0x20, 0x30, 0x00
	.type		$str$28,@object
	.size		$str$28,($str$26 - $str$28)
$str$28:
        /*0016*/ 	.byte	0x2f, 0x74, 0x6d, 0x70, 0x2f, 0x63, 0x75, 0x74, 0x6c, 0x61, 0x73, 0x73, 0x5f, 0x73, 0x77, 0x65
        /*0026*/ 	.byte	0x65, 0x70, 0x5f, 0x73, 0x72, 0x63, 0x2f, 0x69, 0x6e, 0x63, 0x6c, 0x75, 0x64, 0x65, 0x2f, 0x63
        /*0036*/ 	.byte	0x75, 0x74, 0x65, 0x2f, 0x70, 0x6f, 0x69, 0x6e, 0x74, 0x65, 0x72, 0x5f, 0x66, 0x6c, 0x61, 0x67
        /*0046*/ 	.byte	0x67, 0x65, 0x64, 0x2e, 0x68, 0x70, 0x70, 0x00
	.type		$str$26,@object
	.size		$str$26,($str$25 - $str$26)
$str$26:
        /*004e*/ 	.byte	0x2f, 0x74, 0x6d, 0x70, 0x2f, 0x63, 0x75, 0x74, 0x6c, 0x61, 0x73, 0x73, 0x5f, 0x73, 0x77, 0x65
        /*005e*/ 	.byte	0x65, 0x70, 0x5f, 0x73, 0x72, 0x63, 0x2f, 0x69, 0x6e, 0x63, 0x6c, 0x75, 0x64, 0x65, 0x2f, 0x63
        /*006e*/ 	.byte	0x75, 0x74, 0x65, 0x2f, 0x61, 0x74, 0x6f, 0x6d, 0x2f, 0x63, 0x6f, 0x70, 0x79, 0x5f, 0x74, 0x72
        /*007e*/ 	.byte	0x61, 0x69, 0x74, 0x73, 0x5f, 0x73, 0x6d, 0x31, 0x30, 0x30, 0x2e, 0x68, 0x70, 0x70, 0x00
	.type		$str$25,@object
	.size		$str$25,(__unnamed_1 - $str$25)
$str$25:
        /*008d*/ 	.byte	0x28, 0x28, 0x75, 0x69, 0x6e, 0x74, 0x33, 0x32, 0x5f, 0x74, 0x28, 0x74, 0x68, 0x72, 0x65, 0x61
        /*009d*/ 	.byte	0x64, 0x49, 0x64, 0x78, 0x2e, 0x78, 0x29, 0x20, 0x2f, 0x20, 0x33, 0x32, 0x29, 0x20, 0x25, 0x20
        /*00ad*/ 	.byte	0x34, 0x29, 0x20, 0x3d, 0x3d, 0x20, 0x28, 0x28, 0x28, 0x74, 0x6d, 0x65, 0x6d, 0x5f, 0x61, 0x64
        /*00bd*/ 	.byte	0x64, 0x72, 0x20, 0x3e, 0x3e, 0x20, 0x31, 0x36, 0x29, 0x20, 0x2f, 0x20, 0x33, 0x32, 0x29, 0x20
        /*00cd*/ 	.byte	0x25, 0x20, 0x34, 0x29, 0x00
	.type		__unnamed_1,@object
	.size		__unnamed_1,(__unnamed_2 - __unnamed_1)
__unnamed_1:
        /*00d2*/ 	.byte	0x61, 0x75, 0x74, 0x6f, 0x20, 0x63, 0x75, 0x74, 0x65, 0x3a, 0x3a, 0x61, 0x73, 0x5f, 0x70, 0x6f
        /* <DEDUP_REMOVED lines=24> */
        /*0262*/ 	.byte	0x43, 0x3c, 0x38, 0x31, 0x39, 0x32, 0x3e, 0x3e, 0x3e, 0x3e, 0x5d, 0x00
	.type		__unnamed_2,@object
	.size		__unnamed_2,(.L_2 - __unnamed_2)
__unnamed_2:
        /* <DEDUP_REMOVED lines=42> */
        /*050e*/ 	.byte	0x3e, 0x3e, 0x3e, 0x3e, 0x5d, 0x00
.L_2:


//--------------------- .nv.shared._ZN7cutlass13device_kernelINS_4gemm6kernel13GemmUniversalIN4cute5tupleIJiiiiEEENS1_10collective13CollectiveMmaINS1_35MainloopSm100TmaUmmaWarpSpecializedILi4ELi2ELi4ENS5_IJNS4_1CILi2EEESB_NSA_ILi1EEEEEEEENS5_IJNSA_ILi256EEENSA_ILi64EEENSA_ILi32EEEEEENS_12float_e5m2_tENS5_IJlSC_lEEESJ_SK_NS4_8TiledMMAINS4_8MMA_AtomIJNS4_10MMA_TraitsINS4_25SM100_MMA_F8F6F4_2x1SM_SSEJSJ_SJ_fSF_SG_NS4_17integral_constantINS4_4UMMA5MajorELSR_0EEESS_NSP_INSQ_7ScaleInELST_0EEESU_EEEEEENS4_6LayoutINS5_IJSC_SC_SC_EEENS5_IJNSA_ILi0EEESZ_SZ_EEEEENS5_IJNS4_10UnderscoreES12_S12_EEEEENS4_28SM100_TMA_2SM_LOAD_MULTICASTENS4_14ComposedLayoutINS4_7SwizzleILi1ELi4ELi3EEENS4_18smem_ptr_flag_bitsILi8EEENSX_INS5_IJNSA_ILi8EEESH_EEENS5_IJSH_SC_EEEEEEEvNS4_8identityENS4_18SM100_TMA_2SM_LOADES1F_vS1G_EENS_8epilogue10collective18CollectiveEpilogueINS1J_23Sm100TmaWarpSpecializedILi1ELi1ELi64ELb0ELb0EEEJNS5_IJNSA_ILi128EEESG_SH_EEENS5_IJNSX_IS1O_SC_EENSX_ISG_SC_EEEEESJ_SK_SJ_SK_NS1J_6fusion15FusionCallbacksIS1N_NS1T_17LinearCombinationISJ_fSJ_fLNS_15FloatRoundStyleE2EEES1P_S1S_JEEENS4_5SM1004TMEM4LOAD26SM100_TMEM_LOAD_32dp32b64xENS4_13SM90_TMA_LOADENS16_INS17_ILi2ELi4ELi3EEES1A_NSX_INS5_IJS1B_SG_EEENS5_IJSG_SC_EEEEEEENS4_39AutoVectorizingCopyWithAssumedAlignmentILi128EEENS4_14SM90_TMA_STOREES28_S2A_S2A_EEEvvEEEEvNT_6ParamsE --------------------------
	.section	.nv.shared._ZN7cutlass13device_kernelINS_4gemm6kernel13GemmUniversalIN4cute5tupleIJiiiiEEENS1_10collective13CollectiveMmaINS1_35MainloopSm100TmaUmmaWarpSpecializedILi4ELi2ELi4ENS5_IJNS4_1CILi2EEESB_NSA_ILi1EEEEEEEENS5_IJNSA_ILi256EEENSA_ILi64EEENSA_ILi32EEEEEENS_12float_e5m2_tENS5_IJlSC_lEEESJ_SK_NS4_8TiledMMAINS4_8MMA_AtomIJNS4_10MMA_TraitsINS4_25SM100_MMA_F8F6F4_2x1SM_SSEJSJ_SJ_fSF_SG_NS4_17integral_constantINS4_4UMMA5MajorELSR_0EEESS_NSP_INSQ_7ScaleInELST_0EEESU_EEEEEENS4_6LayoutINS5_IJSC_SC_SC_EEENS5_IJNSA_ILi0EEESZ_SZ_EEEEENS5_IJNS4_10UnderscoreES12_S12_EEEEENS4_28SM100_TMA_2SM_LOAD_MULTICASTENS4_14ComposedLayoutINS4_7SwizzleILi1ELi4ELi3EEENS4_18smem_ptr_flag_bitsILi8EEENSX_INS5_IJNSA_ILi8EEESH_EEENS5_IJSH_SC_EEEEEEEvNS4_8identityENS4_18SM100_TMA_2SM_LOADES1F_vS1G_EENS_8epilogue10collective18CollectiveEpilogueINS1J_23Sm100TmaWarpSpecializedILi1ELi1ELi64ELb0ELb0EEEJNS5_IJNSA_ILi128EEESG_SH_EEENS5_IJNSX_IS1O_SC_EENSX_ISG_SC_EEEEESJ_SK_SJ_SK_NS1J_6fusion15FusionCallbacksIS1N_NS1T_17LinearCombinationISJ_fSJ_fLNS_15FloatRoundStyleE2EEES1P_S1S_JEEENS4_5SM1004TMEM4LOAD26SM100_TMEM_LOAD_32dp32b64xENS4_13SM90_TMA_LOADENS16_INS17_ILi2ELi4ELi3EEES1A_NSX_INS5_IJS1B_SG_EEENS5_IJSG_SC_EEEEEEENS4_39AutoVectorizingCopyWithAssumedAlignmentILi128EEENS4_14SM90_TMA_STOREES28_S2A_S2A_EEEvvEEEEvNT_6ParamsE,"aw",@nobits
	.sectionflags	@""
	.align	16
	.zero		1024


//--------------------- .nv.shared.reserved.0     --------------------------
	.section	.nv.shared.reserved.0,"aw",@nobits
	.weak		__nv_reservedSMEM_offset_0_alias
	.size		__nv_reservedSMEM_offset_0_alias, 0, 64
	.other		__nv_reservedSMEM_offset_0_alias,@"STO_CUDA_RESERVED_SHARED STV_DEFAULT"
__nv_reservedSMEM_offset_0_alias:
	.zero		0
.nv.shared.reserved.0:
	.zero		64
	.weak		__nv_reservedSMEM_tcgen05_partition
	.type		__nv_reservedSMEM_tcgen05_partition,@object
	.size		__nv_reservedSMEM_tcgen05_partition,(.L_0 - __nv_reservedSMEM_tcgen05_partition)
__nv_reservedSMEM_tcgen05_partition:
	.zero		32
.L_0:


//--------------------- .nv.global                --------------------------
	.section	.nv.global,"aw",@nobits
.nv.global:
	.type		_ZN39_INTERNAL_316d691e_4_k_cu_e784d3c8_89284cute1_E,@object
	.size		_ZN39_INTERNAL_316d691e_4_k_cu_e784d3c8_89284cute1_E,(_ZN39_INTERNAL_316d691e_4_k_cu_e784d3c8_89284cuda3std3__45__cpo6cbeginE - _ZN39_INTERNAL_316d691e_4_k_cu_e784d3c8_89284cute1_E)
_ZN39_INTERNAL_316d691e_4_k_cu_e784d3c8_89284cute1_E:
	.zero		1
	.type		_ZN39_INTERNAL_316d691e_4_k_cu_e784d3c8_89284cuda3std3__45__cpo6cbeginE,@object
	.size		_ZN39_INTERNAL_316d691e_4_k_cu_e784d3c8_89284cuda3std3__45__cpo6cbeginE,(_ZN39_INTERNAL_316d691e_4_k_cu_e784d3c8_89284cuda3std3__48in_placeE - _ZN39_INTERNAL_316d691e_4_k_cu_e784d3c8_89284cuda3std3__45__cpo6cbeginE)
_ZN39_INTERNAL_316d691e_4_k_cu_e784d3c8_89284cuda3std3__45__cpo6cbeginE:
	.zero		1
	.type		_ZN39_INTERNAL_316d691e_4_k_cu_e784d3c8_89284cuda3std3__48in_placeE,@object
	.size		_ZN39_INTERNAL_316d691e_4_k_cu_e784d3c8_89284cuda3std3__48in_placeE,(_ZN39_INTERNAL_316d691e_4_k_cu_e784d3c8_89284cuda3std6ranges3__45__cpo9iter_moveE - _ZN39_INTERNAL_316d691e_4_k_cu_e784d3c8_89284cuda3std3__48in_placeE)
_ZN39_INTERNAL_316d691e_4_k_cu_e784d3c8_89284cuda3std3__48in_placeE:
	.zero		1
	.type		_ZN39_INTERNAL_316d691e_4_k_cu_e784d3c8_89284cuda3std6ranges3__45__cpo9iter_moveE,@object
	.size		_ZN39_INTERNAL_316d691e_4_k_cu_e784d3c8_89284cuda3std6ranges3__45__cpo9iter_moveE,(_ZN39_INTERNAL_316d691e_4_k_cu_e784d3c8_89284cuda3std3__45__cpo5beginE - _ZN39_INTERNAL_316d691e_4_k_cu_e784d3c8_89284cuda3std6ranges3__45__cpo9iter_moveE)
_ZN39_INTERNAL_316d691e_4_k_cu_e784d3c8_89284cuda3std6ranges3__45__cpo9iter_moveE:
	.zero		1
	.type		_ZN39_INTERNAL_316d691e_4_k_cu_e784d3c8_89284cuda3std3__45__cpo5beginE,@object
	.size		_ZN39_INTERNAL_316d691e_4_k_cu_e784d3c8_89284cuda3std3__45__cpo5beginE,(_ZN39_INTERNAL_316d691e_4_k_cu_e784d3c8_89284cuda3std3__441_GLOBAL__N__316d691e_4_k_cu_e784d3c8_89286ignoreE - _ZN39_INTERNAL_316d691e_4_k_cu_e784d3c8_89284cuda3std3__45__cpo5beginE)
_ZN39_INTERNAL_316d691e_4_k_cu_e784d3c8_89284cuda3std3__45__cpo5beginE:
	.zero		1
	.type		_ZN39_INTERNAL_316d691e_4_k_cu_e784d3c8_89284cuda3std3__441_GLOBAL__N__316d691e_4_k_cu_e784d3c8_89286ignoreE,@object
	.size		_ZN39_INTERNAL_316d691e_4_k_cu_e784d3c8_89284cuda3std3__441_GLOBAL__N__316d691e_4_k_cu_e784d3c8_89286ignoreE,(_ZN39_INTERNAL_316d691e_4_k_cu_e784d3c8_89284cute7productE - _ZN39_INTERNAL_316d691e_4_k_cu_e784d3c8_89284cuda3std3__441_GLOBAL__N__316d691e_4_k_cu_e784d3c8_89286ignoreE)
_ZN39_INTERNAL_316d691e_4_k_cu_e784d3c8_89284cuda3std3__441_GLOBAL__N__316d691e_4_k_cu_e784d3c8_89286ignoreE:
	.zero		1
	.type		_ZN39_INTERNAL_316d691e_4_k_cu_e784d3c8_89284cute7productE,@object
	.size		_ZN39_INTERNAL_316d691e_4_k_cu_e784d3c8_89284cute7productE,(_ZN39_INTERNAL_316d691e_4_k_cu_e784d3c8_89284cuda3std3__45__cpo3endE - _ZN39_INTERNAL_316d691e_4_k_cu_e784d3c8_89284cute7productE)
_ZN39_INTERNAL_316d691e_4_k_cu_e784d3c8_89284cute7productE:
	.zero		1
	.type		_ZN39_INTERNAL_316d691e_4_k_cu_e784d3c8_89284cuda3std3__45__cpo3endE,@object
	.size		_ZN39_INTERNAL_316d691e_4_k_cu_e784d3c8_89284cuda3std3__45__cpo3endE,(_ZN39_INTERNAL_316d691e_4_k_cu_e784d3c8_89284cuda3std3__419piecewise_constructE - _ZN39_INTERNAL_316d691e_4_k_cu_e784d3c8_89284cuda3std3__45__cpo3endE)
_ZN39_INTERNAL_316d691e_4_k_cu_e784d3c8_89284cuda3std3__45__cpo3endE:
	.zero		1
	.type		_ZN39_INTERNAL_316d691e_4_k_cu_e784d3c8_89284cuda3std3__419piecewise_constructE,@object
	.size		_ZN39_INTERNAL_316d691e_4_k_cu_e784d3c8_89284cuda3std3__419piecewise_constructE,(_ZN39_INTERNAL_316d691e_4_k_cu_e784d3c8_89284cuda3std3__45__cpo4cendE - _ZN39_INTERNAL_316d691e_4_k_cu_e784d3c8_89284cuda3std3__419piecewise_constructE)
_ZN39_INTERNAL_316d691e_4_k_cu_e784d3c8_89284cuda3std3__419piecewise_constructE:
	.zero		1
	.type		_ZN39_INTERNAL_316d691e_4_k_cu_e784d3c8_89284cuda3std3__45__cpo4cendE,@object
	.size		_ZN39_INTERNAL_316d691e_4_k_cu_e784d3c8_89284cuda3std3__45__cpo4cendE,(_ZN39_INTERNAL_316d691e_4_k_cu_e784d3c8_89284cuda3std6ranges3__45__cpo4swapE - _ZN39_INTERNAL_316d691e_4_k_cu_e784d3c8_89284cuda3std3__45__cpo4cendE)
_ZN39_INTERNAL_316d691e_4_k_cu_e784d3c8_89284cuda3std3__45__cpo4cendE:
	.zero		1
	.type		_ZN39_INTERNAL_316d691e_4_k_cu_e784d3c8_89284cuda3std6ranges3__45__cpo4swapE,@object
	.size		_ZN39_INTERNAL_316d691e_4_k_cu_e784d3c8_89284cuda3std6ranges3__45__cpo4swapE,(.L_10 - _ZN39_INTERNAL_316d691e_4_k_cu_e784d3c8_89284cuda3std6ranges3__45__cpo4swapE)
_ZN39_INTERNAL_316d691e_4_k_cu_e784d3c8_89284cuda3std6ranges3__45__cpo4swapE:
	.zero		1
.L_10:


//--------------------- .nv.constant0._ZN7cutlass13device_kernelINS_4gemm6kernel13GemmUniversalIN4cute5tupleIJiiiiEEENS1_10collective13CollectiveMmaINS1_35MainloopSm100TmaUmmaWarpSpecializedILi4ELi2ELi4ENS5_IJNS4_1CILi2EEESB_NSA_ILi1EEEEEEEENS5_IJNSA_ILi256EEENSA_ILi64EEENSA_ILi32EEEEEENS_12float_e5m2_tENS5_IJlSC_lEEESJ_SK_NS4_8TiledMMAINS4_8MMA_AtomIJNS4_10MMA_TraitsINS4_25SM100_MMA_F8F6F4_2x1SM_SSEJSJ_SJ_fSF_SG_NS4_17integral_constantINS4_4UMMA5MajorELSR_0EEESS_NSP_INSQ_7ScaleInELST_0EEESU_EEEEEENS4_6LayoutINS5_IJSC_SC_SC_EEENS5_IJNSA_ILi0EEESZ_SZ_EEEEENS5_IJNS4_10UnderscoreES12_S12_EEEEENS4_28SM100_TMA_2SM_LOAD_MULTICASTENS4_14ComposedLayoutINS4_7SwizzleILi1ELi4ELi3EEENS4_18smem_ptr_flag_bitsILi8EEENSX_INS5_IJNSA_ILi8EEESH_EEENS5_IJSH_SC_EEEEEEEvNS4_8identityENS4_18SM100_TMA_2SM_LOADES1F_vS1G_EENS_8epilogue10collective18CollectiveEpilogueINS1J_23Sm100TmaWarpSpecializedILi1ELi1ELi64ELb0ELb0EEEJNS5_IJNSA_ILi128EEESG_SH_EEENS5_IJNSX_IS1O_SC_EENSX_ISG_SC_EEEEESJ_SK_SJ_SK_NS1J_6fusion15FusionCallbacksIS1N_NS1T_17LinearCombinationISJ_fSJ_fLNS_15FloatRoundStyleE2EEES1P_S1S_JEEENS4_5SM1004TMEM4LOAD26SM100_TMEM_LOAD_32dp32b64xENS4_13SM90_TMA_LOADENS16_INS17_ILi2ELi4ELi3EEES1A_NSX_INS5_IJS1B_SG_EEENS5_IJSG_SC_EEEEEEENS4_39AutoVectorizingCopyWithAssumedAlignmentILi128EEENS4_14SM90_TMA_STOREES28_S2A_S2A_EEEvvEEEEvNT_6ParamsE --------------------------
	.section	.nv.constant0._ZN7cutlass13device_kernelINS_4gemm6kernel13GemmUniversalIN4cute5tupleIJiiiiEEENS1_10collective13CollectiveMmaINS1_35MainloopSm100TmaUmmaWarpSpecializedILi4ELi2ELi4ENS5_IJNS4_1CILi2EEESB_NSA_ILi1EEEEEEEENS5_IJNSA_ILi256EEENSA_ILi64EEENSA_ILi32EEEEEENS_12float_e5m2_tENS5_IJlSC_lEEESJ_SK_NS4_8TiledMMAINS4_8MMA_AtomIJNS4_10MMA_TraitsINS4_25SM100_MMA_F8F6F4_2x1SM_SSEJSJ_SJ_fSF_SG_NS4_17integral_constantINS4_4UMMA5MajorELSR_0EEESS_NSP_INSQ_7ScaleInELST_0EEESU_EEEEEENS4_6LayoutINS5_IJSC_SC_SC_EEENS5_IJNSA_ILi0EEESZ_SZ_EEEEENS5_IJNS4_10UnderscoreES12_S12_EEEEENS4_28SM100_TMA_2SM_LOAD_MULTICASTENS4_14ComposedLayoutINS4_7SwizzleILi1ELi4ELi3EEENS4_18smem_ptr_flag_bitsILi8EEENSX_INS5_IJNSA_ILi8EEESH_EEENS5_IJSH_SC_EEEEEEEvNS4_8identityENS4_18SM100_TMA_2SM_LOADES1F_vS1G_EENS_8epilogue10collective18CollectiveEpilogueINS1J_23Sm100TmaWarpSpecializedILi1ELi1ELi64ELb0ELb0EEEJNS5_IJNSA_ILi128EEESG_SH_EEENS5_IJNSX_IS1O_SC_EENSX_ISG_SC_EEEEESJ_SK_SJ_SK_NS1J_6fusion15FusionCallbacksIS1N_NS1T_17LinearCombinationISJ_fSJ_fLNS_15FloatRoundStyleE2EEES1P_S1S_JEEENS4_5SM1004TMEM4LOAD26SM100_TMEM_LOAD_32dp32b64xENS4_13SM90_TMA_LOADENS16_INS17_ILi2ELi4ELi3EEES1A_NSX_INS5_IJS1B_SG_EEENS5_IJSG_SC_EEEEEEENS4_39AutoVectorizingCopyWithAssumedAlignmentILi128EEENS4_14SM90_TMA_STOREES28_S2A_S2A_EEEvvEEEEvNT_6ParamsE,"a",@progbits
	.sectionflags	@""
	.align	4
.nv.constant0._ZN7cutlass13device_kernelINS_4gemm6kernel13GemmUniversalIN4cute5tupleIJiiiiEEENS1_10collective13CollectiveMmaINS1_35MainloopSm100TmaUmmaWarpSpecializedILi4ELi2ELi4ENS5_IJNS4_1CILi2EEESB_NSA_ILi1EEEEEEEENS5_IJNSA_ILi256EEENSA_ILi64EEENSA_ILi32EEEEEENS_12float_e5m2_tENS5_IJlSC_lEEESJ_SK_NS4_8TiledMMAINS4_8MMA_AtomIJNS4_10MMA_TraitsINS4_25SM100_MMA_F8F6F4_2x1SM_SSEJSJ_SJ_fSF_SG_NS4_17integral_constantINS4_4UMMA5MajorELSR_0EEESS_NSP_INSQ_7ScaleInELST_0EEESU_EEEEEENS4_6LayoutINS5_IJSC_SC_SC_EEENS5_IJNSA_ILi0EEESZ_SZ_EEEEENS5_IJNS4_10UnderscoreES12_S12_EEEEENS4_28SM100_TMA_2SM_LOAD_MULTICASTENS4_14ComposedLayoutINS4_7SwizzleILi1ELi4ELi3EEENS4_18smem_ptr_flag_bitsILi8EEENSX_INS5_IJNSA_ILi8EEESH_EEENS5_IJSH_SC_EEEEEEEvNS4_8identityENS4_18SM100_TMA_2SM_LOADES1F_vS1G_EENS_8epilogue10collective18CollectiveEpilogueINS1J_23Sm100TmaWarpSpecializedILi1ELi1ELi64ELb0ELb0EEEJNS5_IJNSA_ILi128EEESG_SH_EEENS5_IJNSX_IS1O_SC_EENSX_ISG_SC_EEEEESJ_SK_SJ_SK_NS1J_6fusion15FusionCallbacksIS1N_NS1T_17LinearCombinationISJ_fSJ_fLNS_15FloatRoundStyleE2EEES1P_S1S_JEEENS4_5SM1004TMEM4LOAD26SM100_TMEM_LOAD_32dp32b64xENS4_13SM90_TMA_LOADENS16_INS17_ILi2ELi4ELi3EEES1A_NSX_INS5_IJS1B_SG_EEENS5_IJSG_SC_EEEEEEENS4_39AutoVectorizingCopyWithAssumedAlignmentILi128EEENS4_14SM90_TMA_STOREES28_S2A_S2A_EEEvvEEEEvNT_6ParamsE:
	.zero		2944


//--------------------- SYMBOLS --------------------------

	.type		.nv.reservedSmem.offset0,@object
	.size		.nv.reservedSmem.offset0,0x4
	.type		.nv.reservedSmem.cap,@object
	.size		.nv.reservedSmem.cap,0x4
	.type		__assertfail,@function
